//
// Generated by NVIDIA NVVM Compiler
//
// Compiler Build ID: CL-36424714
// Cuda compilation tools, release 13.0, V13.0.88
// Based on NVVM 20.0.0
//

.version 9.0
.target sm_100
.address_size 64

	// .globl	_Z7computefiiffffffffffffffffffffffffff
.extern .func  (.param .b32 func_retval0) vprintf
(
	.param .b64 vprintf_param_0,
	.param .b64 vprintf_param_1
)
;
.global .align 1 .b8 $str[7] = {37, 46, 49, 55, 103, 10};
.global .align 4 .b8 __cudart_i2opi_f[24] = {65, 144, 67, 60, 153, 149, 98, 219, 192, 221, 52, 245, 209, 87, 39, 252, 41, 21, 68, 78, 110, 131, 249, 162};

.visible .entry _Z7computefiiffffffffffffffffffffffffff(
	.param .f32 _Z7computefiiffffffffffffffffffffffffff_param_0,
	.param .u32 _Z7computefiiffffffffffffffffffffffffff_param_1,
	.param .u32 _Z7computefiiffffffffffffffffffffffffff_param_2,
	.param .f32 _Z7computefiiffffffffffffffffffffffffff_param_3,
	.param .f32 _Z7computefiiffffffffffffffffffffffffff_param_4,
	.param .f32 _Z7computefiiffffffffffffffffffffffffff_param_5,
	.param .f32 _Z7computefiiffffffffffffffffffffffffff_param_6,
	.param .f32 _Z7computefiiffffffffffffffffffffffffff_param_7,
	.param .f32 _Z7computefiiffffffffffffffffffffffffff_param_8,
	.param .f32 _Z7computefiiffffffffffffffffffffffffff_param_9,
	.param .f32 _Z7computefiiffffffffffffffffffffffffff_param_10,
	.param .f32 _Z7computefiiffffffffffffffffffffffffff_param_11,
	.param .f32 _Z7computefiiffffffffffffffffffffffffff_param_12,
	.param .f32 _Z7computefiiffffffffffffffffffffffffff_param_13,
	.param .f32 _Z7computefiiffffffffffffffffffffffffff_param_14,
	.param .f32 _Z7computefiiffffffffffffffffffffffffff_param_15,
	.param .f32 _Z7computefiiffffffffffffffffffffffffff_param_16,
	.param .f32 _Z7computefiiffffffffffffffffffffffffff_param_17,
	.param .f32 _Z7computefiiffffffffffffffffffffffffff_param_18,
	.param .f32 _Z7computefiiffffffffffffffffffffffffff_param_19,
	.param .f32 _Z7computefiiffffffffffffffffffffffffff_param_20,
	.param .f32 _Z7computefiiffffffffffffffffffffffffff_param_21,
	.param .f32 _Z7computefiiffffffffffffffffffffffffff_param_22,
	.param .f32 _Z7computefiiffffffffffffffffffffffffff_param_23,
	.param .f32 _Z7computefiiffffffffffffffffffffffffff_param_24,
	.param .f32 _Z7computefiiffffffffffffffffffffffffff_param_25,
	.param .f32 _Z7computefiiffffffffffffffffffffffffff_param_26,
	.param .f32 _Z7computefiiffffffffffffffffffffffffff_param_27,
	.param .f32 _Z7computefiiffffffffffffffffffffffffff_param_28
)
{
	.local .align 8 .b8 	__local_depot0[40];
	.reg .b64 	%SP;
	.reg .b64 	%SPL;
	.reg .pred 	%p<36>;
	.reg .b32 	%r<78>;
	.reg .b32 	%f<177>;
	.reg .b64 	%rd<40>;
	.reg .b64 	%fd<6>;

	mov.u64 	%SPL, __local_depot0;
	cvta.local.u64 	%SP, %SPL;
	ld.param.f32 	%f171, [_Z7computefiiffffffffffffffffffffffffff_param_0];
	ld.param.u32 	%r19, [_Z7computefiiffffffffffffffffffffffffff_param_1];
	ld.param.u32 	%r20, [_Z7computefiiffffffffffffffffffffffffff_param_2];
	add.u64 	%rd1, %SPL, 0;
	setp.lt.s32 	%p2, %r19, 1;
	@%p2 bra 	$L__BB0_14;
	ld.param.f32 	%f167, [_Z7computefiiffffffffffffffffffffffffff_param_28];
	ld.param.f32 	%f166, [_Z7computefiiffffffffffffffffffffffffff_param_27];
	ld.param.f32 	%f165, [_Z7computefiiffffffffffffffffffffffffff_param_26];
	ld.param.f32 	%f164, [_Z7computefiiffffffffffffffffffffffffff_param_20];
	ld.param.f32 	%f163, [_Z7computefiiffffffffffffffffffffffffff_param_19];
	ld.param.f32 	%f162, [_Z7computefiiffffffffffffffffffffffffff_param_12];
	ld.param.f32 	%f161, [_Z7computefiiffffffffffffffffffffffffff_param_11];
	ld.param.f32 	%f160, [_Z7computefiiffffffffffffffffffffffffff_param_10];
	ld.param.f32 	%f159, [_Z7computefiiffffffffffffffffffffffffff_param_9];
	ld.param.f32 	%f158, [_Z7computefiiffffffffffffffffffffffffff_param_8];
	ld.param.f32 	%f157, [_Z7computefiiffffffffffffffffffffffffff_param_7];
	ld.param.f32 	%f156, [_Z7computefiiffffffffffffffffffffffffff_param_6];
	ld.param.f32 	%f155, [_Z7computefiiffffffffffffffffffffffffff_param_5];
	ld.param.f32 	%f154, [_Z7computefiiffffffffffffffffffffffffff_param_4];
	ld.param.f32 	%f153, [_Z7computefiiffffffffffffffffffffffffff_param_3];
	setp.lt.s32 	%p3, %r20, 1;
	fma.rn.f32 	%f1, %f153, 0f8000030E, 0f7B687F8E;
	mul.f32 	%f38, %f156, %f157;
	div.rn.f32 	%f39, %f155, %f38;
	mul.f32 	%f40, %f39, 0fB79C479F;
	mul.f32 	%f2, %f154, %f40;
	mov.b32 	%r1, %f2;
	shr.u32 	%r21, %r1, 23;
	and.b32  	%r22, %r21, 224;
	add.s32 	%r23, %r22, -128;
	shl.b32 	%r24, %r1, 8;
	or.b32  	%r2, %r24, -2147483648;
	shr.u32 	%r25, %r23, 5;
	cvt.u64.u32 	%rd13, %r25;
	neg.s64 	%rd2, %rd13;
	fma.rn.f32 	%f41, %f159, 0fFB9700A6, 0fF9CA549B;
	sub.f32 	%f42, %f41, %f158;
	add.f32 	%f43, %f42, 0f03CDC3ED;
	abs.f32 	%f3, %f43;
	mov.b32 	%r3, %f43;
	add.f32 	%f44, %f160, %f161;
	add.f32 	%f4, %f44, %f162;
	div.rn.f32 	%f5, %f163, 0f8000000E;
	mul.f32 	%f45, %f164, 0fCD1C649F;
	div.rn.f32 	%f6, %f45, 0f85C4BF3C;
	sub.f32 	%f46, %f166, %f167;
	sub.f32 	%f47, %f165, %f46;
	add.f32 	%f48, %f47, 0f0406766B;
	mul.f32 	%f7, %f48, 0f00000000;
	@%p3 bra 	$L__BB0_14;
	mul.f32 	%f49, %f2, 0f3F22F983;
	cvt.rni.s32.f32 	%r27, %f49;
	cvt.rn.f32.s32 	%f50, %r27;
	shl.b64 	%rd14, %rd2, 2;
	add.s64 	%rd3, %rd1, %rd14;
	mov.f32 	%f51, 0f00000000;
	mul.rn.f32 	%f52, %f2, %f51;
	abs.f32 	%f53, %f2;
	setp.eq.f32 	%p4, %f53, 0f7F800000;
	setp.ltu.f32 	%p5, %f53, 0f47CE4780;
	or.pred  	%p1, %p5, %p4;
	selp.b32 	%r4, %r27, 0, %p5;
	fma.rn.f32 	%f54, %f50, 0fBFC90FDA, %f2;
	fma.rn.f32 	%f55, %f50, 0fB3A22168, %f54;
	fma.rn.f32 	%f56, %f50, 0fA7C234C5, %f55;
	selp.f32 	%f8, %f56, %f52, %p5;
	mov.b32 	%r71, 0;
	mov.u64 	%rd24, __cudart_i2opi_f;
$L__BB0_3:
	shr.u32 	%r28, %r1, 23;
	and.b32  	%r29, %r28, 31;
	setp.eq.s32 	%p6, %r29, 0;
	@%p6 bra 	$L__BB0_15;
	mov.b32 	%r72, 0;
$L__BB0_5:
	setp.ltu.f32 	%p7, %f171, %f1;
	@%p7 bra 	$L__BB0_12;
	mov.u32 	%r74, %r4;
	mov.f32 	%f170, %f8;
	@%p1 bra 	$L__BB0_10;
	mov.b64 	%rd38, 0;
	mov.b32 	%r73, 0;
	mov.u64 	%rd36, %rd24;
	mov.u64 	%rd37, %rd1;
$L__BB0_8:
	.pragma "nounroll";
	ld.global.nc.u32 	%r32, [%rd36];
	mad.wide.u32 	%rd17, %r32, %r2, %rd38;
	shr.u64 	%rd38, %rd17, 32;
	st.local.u32 	[%rd37], %rd17;
	add.s32 	%r73, %r73, 1;
	add.s64 	%rd37, %rd37, 4;
	add.s64 	%rd36, %rd36, 4;
	setp.ne.s32 	%p8, %r73, 6;
	@%p8 bra 	$L__BB0_8;
	setp.lt.s32 	%p9, %r1, 0;
	st.local.u32 	[%rd1+24], %rd38;
	ld.local.u32 	%r33, [%rd3+20];
	ld.local.u32 	%r34, [%rd3+24];
	shr.u32 	%r35, %r1, 23;
	and.b32  	%r36, %r35, 31;
	shf.l.wrap.b32 	%r37, %r33, %r34, %r36;
	ld.local.u32 	%r38, [%rd3+16];
	shf.l.wrap.b32 	%r39, %r38, %r33, %r36;
	shr.u32 	%r40, %r37, 30;
	shf.l.wrap.b32 	%r41, %r39, %r37, 2;
	shl.b32 	%r42, %r39, 2;
	shr.u32 	%r43, %r41, 31;
	add.s32 	%r44, %r43, %r40;
	neg.s32 	%r45, %r44;
	selp.b32 	%r74, %r45, %r44, %p9;
	xor.b32  	%r46, %r41, %r1;
	shr.s32 	%r47, %r41, 31;
	xor.b32  	%r48, %r47, %r41;
	xor.b32  	%r49, %r47, %r42;
	cvt.u64.u32 	%rd18, %r48;
	shl.b64 	%rd19, %rd18, 32;
	cvt.u64.u32 	%rd20, %r49;
	or.b64  	%rd21, %rd19, %rd20;
	cvt.rn.f64.s64 	%fd1, %rd21;
	mul.f64 	%fd2, %fd1, 0d3BF921FB54442D19;
	cvt.rn.f32.f64 	%f57, %fd2;
	neg.f32 	%f58, %f57;
	setp.lt.s32 	%p10, %r46, 0;
	selp.f32 	%f170, %f58, %f57, %p10;
$L__BB0_10:
	setp.lt.s32 	%p11, %r3, 0;
	mul.rn.f32 	%f59, %f170, %f170;
	and.b32  	%r50, %r74, 1;
	setp.eq.b32 	%p12, %r50, 1;
	selp.f32 	%f60, 0f3F800000, %f170, %p12;
	fma.rn.f32 	%f61, %f59, %f60, 0f00000000;
	fma.rn.f32 	%f62, %f59, 0f37CBAC00, 0fBAB607ED;
	selp.f32 	%f63, %f62, 0fB94D4153, %p12;
	selp.f32 	%f64, 0f3D2AAABB, 0f3C0885E4, %p12;
	fma.rn.f32 	%f65, %f63, %f59, %f64;
	selp.f32 	%f66, 0fBEFFFFFF, 0fBE2AAAA8, %p12;
	fma.rn.f32 	%f67, %f65, %f59, %f66;
	fma.rn.f32 	%f68, %f67, %f61, %f60;
	and.b32  	%r51, %r74, 2;
	setp.eq.s32 	%p13, %r51, 0;
	mov.f32 	%f69, 0f00000000;
	sub.f32 	%f70, %f69, %f68;
	selp.f32 	%f71, %f68, %f70, %p13;
	abs.f32 	%f72, %f71;
	setp.gt.f32 	%p14, %f72, %f3;
	selp.f32 	%f73, %f72, %f3, %p14;
	selp.f32 	%f74, %f3, %f72, %p14;
	div.rn.f32 	%f75, %f74, %f73;
	mul.f32 	%f76, %f75, %f75;
	fma.rn.f32 	%f77, %f76, 0f3B33710B, 0fBC807748;
	fma.rn.f32 	%f78, %f77, %f76, 0f3D2CDAB2;
	fma.rn.f32 	%f79, %f78, %f76, 0fBD992D10;
	fma.rn.f32 	%f80, %f79, %f76, 0f3DD9EA6C;
	fma.rn.f32 	%f81, %f80, %f76, 0fBE117CB1;
	fma.rn.f32 	%f82, %f81, %f76, 0f3E4CBCE0;
	fma.rn.f32 	%f83, %f82, %f76, 0fBEAAAA7D;
	mul.f32 	%f84, %f76, %f83;
	fma.rn.f32 	%f85, %f84, %f75, %f75;
	neg.f32 	%f86, %f85;
	fma.rn.f32 	%f87, 0f3F6EE581, 0f3FD774EB, %f86;
	selp.f32 	%f88, %f87, %f85, %p14;
	selp.f32 	%f89, 0f3F6EE581, 0f3FEEE581, %p14;
	selp.f32 	%f90, %f85, %f86, %p14;
	fma.rn.f32 	%f91, %f89, 0f3FD774EB, %f90;
	selp.f32 	%f92, %f91, %f88, %p11;
	add.f32 	%f93, %f3, %f72;
	setp.eq.f32 	%p15, %f73, 0f00000000;
	setp.eq.f32 	%p16, %f3, %f72;
	selp.f32 	%f94, 0f4016CBE4, 0f3F490FDB, %p11;
	selp.f32 	%f95, %f94, %f92, %p16;
	selp.f32 	%f96, 0f40490FDB, 0f00000000, %p11;
	selp.f32 	%f97, %f96, %f95, %p15;
	abs.f32 	%f98, %f93;
	setp.nan.f32 	%p17, %f98, %f98;
	copysign.f32 	%f99, %f71, %f97;
	selp.f32 	%f100, %f93, %f99, %p17;
	mov.f32 	%f101, 0fF805F55C;
	sub.f32 	%f102, %f101, %f100;
	add.f32 	%f103, %f171, 0f7A104678;
	add.f32 	%f104, %f103, %f102;
	setp.gtu.f32 	%p18, %f104, %f4;
	selp.f32 	%f171, %f104, %f5, %p18;
	setp.leu.f32 	%p19, %f171, %f6;
	@%p19 bra 	$L__BB0_12;
	mov.f32 	%f171, %f7;
$L__BB0_12:
	add.s32 	%r72, %r72, 1;
	setp.ne.s32 	%p20, %r72, %r20;
	@%p20 bra 	$L__BB0_5;
$L__BB0_13:
	add.s32 	%r71, %r71, 1;
	setp.eq.s32 	%p35, %r71, %r19;
	@%p35 bra 	$L__BB0_14;
	bra.uni 	$L__BB0_3;
$L__BB0_14:
	add.u64 	%rd32, %SP, 32;
	add.u64 	%rd33, %SPL, 32;
	cvt.f64.f32 	%fd5, %f171;
	st.local.f64 	[%rd33], %fd5;
	mov.u64 	%rd34, $str;
	cvta.global.u64 	%rd35, %rd34;
	{ // callseq 0, 0
	.param .b64 param0;
	st.param.b64 	[param0], %rd35;
	.param .b64 param1;
	st.param.b64 	[param1], %rd32;
	.param .b32 retval0;
	call.uni (retval0), 
	vprintf, 
	(
	param0, 
	param1
	);
	ld.param.b32 	%r69, [retval0];
	} // callseq 0
	ret;
$L__BB0_15:
	mov.b32 	%r75, 0;
$L__BB0_16:
	setp.ltu.f32 	%p21, %f171, %f1;
	@%p21 bra 	$L__BB0_23;
	mov.u32 	%r77, %r4;
	mov.f32 	%f174, %f8;
	@%p1 bra 	$L__BB0_21;
	mov.b64 	%rd39, 0;
	mov.b32 	%r76, 0;
$L__BB0_19:
	.pragma "nounroll";
	mul.wide.u32 	%rd23, %r76, 4;
	add.s64 	%rd25, %rd24, %rd23;
	ld.global.nc.u32 	%r54, [%rd25];
	mad.wide.u32 	%rd26, %r54, %r2, %rd39;
	shr.u64 	%rd39, %rd26, 32;
	add.s64 	%rd27, %rd1, %rd23;
	st.local.u32 	[%rd27], %rd26;
	add.s32 	%r76, %r76, 1;
	setp.ne.s32 	%p22, %r76, 6;
	@%p22 bra 	$L__BB0_19;
	setp.lt.s32 	%p23, %r1, 0;
	st.local.u32 	[%rd1+24], %rd39;
	ld.local.u32 	%r55, [%rd3+20];
	ld.local.u32 	%r56, [%rd3+24];
	shr.u32 	%r57, %r56, 30;
	shf.l.wrap.b32 	%r58, %r55, %r56, 2;
	shl.b32 	%r59, %r55, 2;
	shr.u32 	%r60, %r58, 31;
	add.s32 	%r61, %r60, %r57;
	neg.s32 	%r62, %r61;
	selp.b32 	%r77, %r62, %r61, %p23;
	xor.b32  	%r63, %r58, %r1;
	shr.s32 	%r64, %r58, 31;
	xor.b32  	%r65, %r64, %r58;
	xor.b32  	%r66, %r64, %r59;
	cvt.u64.u32 	%rd28, %r65;
	shl.b64 	%rd29, %rd28, 32;
	cvt.u64.u32 	%rd30, %r66;
	or.b64  	%rd31, %rd29, %rd30;
	cvt.rn.f64.s64 	%fd3, %rd31;
	mul.f64 	%fd4, %fd3, 0d3BF921FB54442D19;
	cvt.rn.f32.f64 	%f105, %fd4;
	neg.f32 	%f106, %f105;
	setp.lt.s32 	%p24, %r63, 0;
	selp.f32 	%f174, %f106, %f105, %p24;
$L__BB0_21:
	setp.lt.s32 	%p25, %r3, 0;
	mul.rn.f32 	%f107, %f174, %f174;
	and.b32  	%r67, %r77, 1;
	setp.eq.b32 	%p26, %r67, 1;
	selp.f32 	%f108, 0f3F800000, %f174, %p26;
	fma.rn.f32 	%f109, %f107, %f108, 0f00000000;
	fma.rn.f32 	%f110, %f107, 0f37CBAC00, 0fBAB607ED;
	selp.f32 	%f111, %f110, 0fB94D4153, %p26;
	selp.f32 	%f112, 0f3D2AAABB, 0f3C0885E4, %p26;
	fma.rn.f32 	%f113, %f111, %f107, %f112;
	selp.f32 	%f114, 0fBEFFFFFF, 0fBE2AAAA8, %p26;
	fma.rn.f32 	%f115, %f113, %f107, %f114;
	fma.rn.f32 	%f116, %f115, %f109, %f108;
	and.b32  	%r68, %r77, 2;
	setp.eq.s32 	%p27, %r68, 0;
	mov.f32 	%f117, 0f00000000;
	sub.f32 	%f118, %f117, %f116;
	selp.f32 	%f119, %f116, %f118, %p27;
	abs.f32 	%f120, %f119;
	setp.gt.f32 	%p28, %f120, %f3;
	selp.f32 	%f121, %f120, %f3, %p28;
	selp.f32 	%f122, %f3, %f120, %p28;
	div.rn.f32 	%f123, %f122, %f121;
	mul.f32 	%f124, %f123, %f123;
	fma.rn.f32 	%f125, %f124, 0f3B33710B, 0fBC807748;
	fma.rn.f32 	%f126, %f125, %f124, 0f3D2CDAB2;
	fma.rn.f32 	%f127, %f126, %f124, 0fBD992D10;
	fma.rn.f32 	%f128, %f127, %f124, 0f3DD9EA6C;
	fma.rn.f32 	%f129, %f128, %f124, 0fBE117CB1;
	fma.rn.f32 	%f130, %f129, %f124, 0f3E4CBCE0;
	fma.rn.f32 	%f131, %f130, %f124, 0fBEAAAA7D;
	mul.f32 	%f132, %f124, %f131;
	fma.rn.f32 	%f133, %f132, %f123, %f123;
	neg.f32 	%f134, %f133;
	fma.rn.f32 	%f135, 0f3F6EE581, 0f3FD774EB, %f134;
	selp.f32 	%f136, %f135, %f133, %p28;
	selp.f32 	%f137, 0f3F6EE581, 0f3FEEE581, %p28;
	selp.f32 	%f138, %f133, %f134, %p28;
	fma.rn.f32 	%f139, %f137, 0f3FD774EB, %f138;
	selp.f32 	%f140, %f139, %f136, %p25;
	add.f32 	%f141, %f3, %f120;
	setp.eq.f32 	%p29, %f121, 0f00000000;
	setp.eq.f32 	%p30, %f3, %f120;
	selp.f32 	%f142, 0f4016CBE4, 0f3F490FDB, %p25;
	selp.f32 	%f143, %f142, %f140, %p30;
	selp.f32 	%f144, 0f40490FDB, 0f00000000, %p25;
	selp.f32 	%f145, %f144, %f143, %p29;
	abs.f32 	%f146, %f141;
	setp.nan.f32 	%p31, %f146, %f146;
	copysign.f32 	%f147, %f119, %f145;
	selp.f32 	%f148, %f141, %f147, %p31;
	mov.f32 	%f149, 0fF805F55C;
	sub.f32 	%f150, %f149, %f148;
	add.f32 	%f151, %f171, 0f7A104678;
	add.f32 	%f152, %f151, %f150;
	setp.gtu.f32 	%p32, %f152, %f4;
	selp.f32 	%f171, %f152, %f5, %p32;
	setp.leu.f32 	%p33, %f171, %f6;
	@%p33 bra 	$L__BB0_23;
	mov.f32 	%f171, %f7;
$L__BB0_23:
	add.s32 	%r75, %r75, 1;
	setp.eq.s32 	%p34, %r75, %r20;
	@%p34 bra 	$L__BB0_13;
	bra.uni 	$L__BB0_16;

}


// ===== COMPILED SASS (sm_100) =====

	.target	sm_100

	.elftype	@"ET_EXEC"


//--------------------- .note.nv.tkinfo           --------------------------
	.section	.note.nv.tkinfo,"",@"SHT_NOTE"
	.sectionflags	@"SHF_NOTE_NV_TKINFO"
	.tkinfo
        /*0018*/ 	.word	0x00000002
        /*0030*/ 	.string	""
        /*0030*/ 	.string	"ptxas"
        /*0030*/ 	.string	"Cuda compilation tools, release 13.0, V13.0.88"
        /*0030*/ 	.string	"Build cuda_13.0.r13.0/compiler.36424714_0"
        /*0030*/ 	.string	"-arch sm_100 -m 64 "



//--------------------- .note.nv.cuinfo           --------------------------
	.section	.note.nv.cuinfo,"",@"SHT_NOTE"
	.sectionflags	@"SHF_NOTE_NV_CUINFO"
        /*0018*/ 	.short	0x0002
        /*001a*/ 	.short	0x0064
        /*001c*/ 	.short	0x0082
	.zero		2


//--------------------- .nv.info                  --------------------------
	.section	.nv.info,"",@"SHT_CUDA_INFO"
	.align	4


	//----- nvinfo : EIATTR_REGCOUNT
	.align		4
        /*0000*/ 	.byte	0x04, 0x2f
        /*0002*/ 	.short	(.L_3 - .L_2)
	.align		4
.L_2:
        /*0004*/ 	.word	index@(_Z7computefiiffffffffffffffffffffffffff)
        /*0008*/ 	.word	0x0000001e


	//----- nvinfo : EIATTR_FRAME_SIZE
	.align		4
.L_3:
        /*000c*/ 	.byte	0x04, 0x11
        /*000e*/ 	.short	(.L_5 - .L_4)
	.align		4
.L_4:
        /*0010*/ 	.word	index@($__internal_0_$__cuda_sm3x_div_rn_noftz_f32_slowpath)
        /*0014*/ 	.word	0x00000028


	//----- nvinfo : EIATTR_FRAME_SIZE
	.align		4
.L_5:
        /*0018*/ 	.byte	0x04, 0x11
        /*001a*/ 	.short	(.L_7 - .L_6)
	.align		4
.L_6:
        /*001c*/ 	.word	index@(_Z7computefiiffffffffffffffffffffffffff)
        /*0020*/ 	.word	0x00000028


	//----- nvinfo : EIATTR_MIN_STACK_SIZE
	.align		4
.L_7:
        /*0024*/ 	.byte	0x04, 0x12
        /*0026*/ 	.short	(.L_9 - .L_8)
	.align		4
.L_8:
        /*0028*/ 	.word	index@(_Z7computefiiffffffffffffffffffffffffff)
        /*002c*/ 	.word	0x00000028
.L_9:


//--------------------- .nv.compat                --------------------------
	.section	.nv.compat,"",@"SHT_CUDA_COMPAT_INFO"
	.align	4
        /*0000*/ 	.byte	0x02, 0x09, 0x00, 0x00, 0x02, 0x02, 0x01, 0x00, 0x02, 0x05, 0x05, 0x00, 0x03, 0x07, 0x01, 0x01
        /*0010*/ 	.byte	0x02, 0x03, 0x00, 0x00, 0x02, 0x06, 0x01, 0x00, 0x04, 0x0b, 0x08, 0x00, 0x01, 0x00, 0x00, 0x00
        /*0020*/ 	.byte	0x00, 0x00, 0x00, 0x00


//--------------------- .nv.info._Z7computefiiffffffffffffffffffffffffff --------------------------
	.section	.nv.info._Z7computefiiffffffffffffffffffffffffff,"",@"SHT_CUDA_INFO"
	.sectionflags	@""
	.align	4


	//----- nvinfo : EIATTR_CUDA_API_VERSION
	.align		4
        /*0000*/ 	.byte	0x04, 0x37
        /*0002*/ 	.short	(.L_11 - .L_10)
.L_10:
        /*0004*/ 	.word	0x00000082


	//----- nvinfo : EIATTR_KPARAM_INFO
	.align		4
.L_11:
        /*0008*/ 	.byte	0x04, 0x17
        /*000a*/ 	.short	(.L_13 - .L_12)
.L_12:
        /*000c*/ 	.word	0x00000000
        /*0010*/ 	.short	0x001c
        /*0012*/ 	.short	0x0070
        /*0014*/ 	.byte	0x00, 0xf0, 0x11, 0x00


	//----- nvinfo : EIATTR_KPARAM_INFO
	.align		4
.L_13:
        /*0018*/ 	.byte	0x04, 0x17
        /*001a*/ 	.short	(.L_15 - .L_14)
.L_14:
        /*001c*/ 	.word	0x00000000
        /*0020*/ 	.short	0x001b
        /*0022*/ 	.short	0x006c
        /*0024*/ 	.byte	0x00, 0xf0, 0x11, 0x00


	//----- nvinfo : EIATTR_KPARAM_INFO
	.align		4
.L_15:
        /*0028*/ 	.byte	0x04, 0x17
        /*002a*/ 	.short	(.L_17 - .L_16)
.L_16:
        /*002c*/ 	.word	0x00000000
        /*0030*/ 	.short	0x001a
        /*0032*/ 	.short	0x0068
        /*0034*/ 	.byte	0x00, 0xf0, 0x11, 0x00


	//----- nvinfo : EIATTR_KPARAM_INFO
	.align		4
.L_17:
        /*0038*/ 	.byte	0x04, 0x17
        /*003a*/ 	.short	(.L_19 - .L_18)
.L_18:
        /*003c*/ 	.word	0x00000000
        /*0040*/ 	.short	0x0019
        /*0042*/ 	.short	0x0064
        /*0044*/ 	.byte	0x00, 0xf0, 0x11, 0x00


	//----- nvinfo : EIATTR_KPARAM_INFO
	.align		4
.L_19:
        /*0048*/ 	.byte	0x04, 0x17
        /*004a*/ 	.short	(.L_21 - .L_20)
.L_20:
        /*004c*/ 	.word	0x00000000
        /*0050*/ 	.short	0x0018
        /*0052*/ 	.short	0x0060
        /*0054*/ 	.byte	0x00, 0xf0, 0x11, 0x00


	//----- nvinfo : EIATTR_KPARAM_INFO
	.align		4
.L_21:
        /*0058*/ 	.byte	0x04, 0x17
        /*005a*/ 	.short	(.L_23 - .L_22)
.L_22:
        /*005c*/ 	.word	0x00000000
        /*0060*/ 	.short	0x0017
        /*0062*/ 	.short	0x005c
        /*0064*/ 	.byte	0x00, 0xf0, 0x11, 0x00


	//----- nvinfo : EIATTR_KPARAM_INFO
	.align		4
.L_23:
        /*0068*/ 	.byte	0x04, 0x17
        /*006a*/ 	.short	(.L_25 - .L_24)
.L_24:
        /*006c*/ 	.word	0x00000000
        /*0070*/ 	.short	0x0016
        /*0072*/ 	.short	0x0058
        /*0074*/ 	.byte	0x00, 0xf0, 0x11, 0x00


	//----- nvinfo : EIATTR_KPARAM_INFO
	.align		4
.L_25:
        /*0078*/ 	.byte	0x04, 0x17
        /*007a*/ 	.short	(.L_27 - .L_26)
.L_26:
        /*007c*/ 	.word	0x00000000
        /*0080*/ 	.short	0x0015
        /*0082*/ 	.short	0x0054
        /*0084*/ 	.byte	0x00, 0xf0, 0x11, 0x00


	//----- nvinfo : EIATTR_KPARAM_INFO
	.align		4
.L_27:
        /*0088*/ 	.byte	0x04, 0x17
        /*008a*/ 	.short	(.L_29 - .L_28)
.L_28:
        /*008c*/ 	.word	0x00000000
        /*0090*/ 	.short	0x0014
        /*0092*/ 	.short	0x0050
        /*0094*/ 	.byte	0x00, 0xf0, 0x11, 0x00


	//----- nvinfo : EIATTR_KPARAM_INFO
	.align		4
.L_29:
        /*0098*/ 	.byte	0x04, 0x17
        /*009a*/ 	.short	(.L_31 - .L_30)
.L_30:
        /*009c*/ 	.word	0x00000000
        /*00a0*/ 	.short	0x0013
        /*00a2*/ 	.short	0x004c
        /*00a4*/ 	.byte	0x00, 0xf0, 0x11, 0x00


	//----- nvinfo : EIATTR_KPARAM_INFO
	.align		4
.L_31:
        /*00a8*/ 	.byte	0x04, 0x17
        /*00aa*/ 	.short	(.L_33 - .L_32)
.L_32:
        /*00ac*/ 	.word	0x00000000
        /*00b0*/ 	.short	0x0012
        /*00b2*/ 	.short	0x0048
        /*00b4*/ 	.byte	0x00, 0xf0, 0x11, 0x00


	//----- nvinfo : EIATTR_KPARAM_INFO
	.align		4
.L_33:
        /*00b8*/ 	.byte	0x04, 0x17
        /*00ba*/ 	.short	(.L_35 - .L_34)
.L_34:
        /*00bc*/ 	.word	0x00000000
        /*00c0*/ 	.short	0x0011
        /*00c2*/ 	.short	0x0044
        /*00c4*/ 	.byte	0x00, 0xf0, 0x11, 0x00


	//----- nvinfo : EIATTR_KPARAM_INFO
	.align		4
.L_35:
        /*00c8*/ 	.byte	0x04, 0x17
        /*00ca*/ 	.short	(.L_37 - .L_36)
.L_36:
        /*00cc*/ 	.word	0x00000000
        /*00d0*/ 	.short	0x0010
        /*00d2*/ 	.short	0x0040
        /*00d4*/ 	.byte	0x00, 0xf0, 0x11, 0x00


	//----- nvinfo : EIATTR_KPARAM_INFO
	.align		4
.L_37:
        /*00d8*/ 	.byte	0x04, 0x17
        /*00da*/ 	.short	(.L_39 - .L_38)
.L_38:
        /*00dc*/ 	.word	0x00000000
        /*00e0*/ 	.short	0x000f
        /*00e2*/ 	.short	0x003c
        /*00e4*/ 	.byte	0x00, 0xf0, 0x11, 0x00


	//----- nvinfo : EIATTR_KPARAM_INFO
	.align		4
.L_39:
        /*00e8*/ 	.byte	0x04, 0x17
        /*00ea*/ 	.short	(.L_41 - .L_40)
.L_40:
        /*00ec*/ 	.word	0x00000000
        /*00f0*/ 	.short	0x000e
        /*00f2*/ 	.short	0x0038
        /*00f4*/ 	.byte	0x00, 0xf0, 0x11, 0x00


	//----- nvinfo : EIATTR_KPARAM_INFO
	.align		4
.L_41:
        /*00f8*/ 	.byte	0x04, 0x17
        /*00fa*/ 	.short	(.L_43 - .L_42)
.L_42:
        /*00fc*/ 	.word	0x00000000
        /*0100*/ 	.short	0x000d
        /*0102*/ 	.short	0x0034
        /*0104*/ 	.byte	0x00, 0xf0, 0x11, 0x00


	//----- nvinfo : EIATTR_KPARAM_INFO
	.align		4
.L_43:
        /*0108*/ 	.byte	0x04, 0x17
        /*010a*/ 	.short	(.L_45 - .L_44)
.L_44:
        /*010c*/ 	.word	0x00000000
        /*0110*/ 	.short	0x000c
        /*0112*/ 	.short	0x0030
        /*0114*/ 	.byte	0x00, 0xf0, 0x11, 0x00


	//----- nvinfo : EIATTR_KPARAM_INFO
	.align		4
.L_45:
        /*0118*/ 	.byte	0x04, 0x17
        /*011a*/ 	.short	(.L_47 - .L_46)
.L_46:
        /*011c*/ 	.word	0x00000000
        /*0120*/ 	.short	0x000b
        /*0122*/ 	.short	0x002c
        /*0124*/ 	.byte	0x00, 0xf0, 0x11, 0x00


	//----- nvinfo : EIATTR_KPARAM_INFO
	.align		4
.L_47:
        /*0128*/ 	.byte	0x04, 0x17
        /*012a*/ 	.short	(.L_49 - .L_48)
.L_48:
        /*012c*/ 	.word	0x00000000
        /*0130*/ 	.short	0x000a
        /*0132*/ 	.short	0x0028
        /*0134*/ 	.byte	0x00, 0xf0, 0x11, 0x00


	//----- nvinfo : EIATTR_KPARAM_INFO
	.align		4
.L_49:
        /*0138*/ 	.byte	0x04, 0x17
        /*013a*/ 	.short	(.L_51 - .L_50)
.L_50:
        /*013c*/ 	.word	0x00000000
        /*0140*/ 	.short	0x0009
        /*0142*/ 	.short	0x0024
        /*0144*/ 	.byte	0x00, 0xf0, 0x11, 0x00


	//----- nvinfo : EIATTR_KPARAM_INFO
	.align		4
.L_51:
        /*0148*/ 	.byte	0x04, 0x17
        /*014a*/ 	.short	(.L_53 - .L_52)
.L_52:
        /*014c*/ 	.word	0x00000000
        /*0150*/ 	.short	0x0008
        /*0152*/ 	.short	0x0020
        /*0154*/ 	.byte	0x00, 0xf0, 0x11, 0x00


	//----- nvinfo : EIATTR_KPARAM_INFO
	.align		4
.L_53:
        /*0158*/ 	.byte	0x04, 0x17
        /*015a*/ 	.short	(.L_55 - .L_54)
.L_54:
        /*015c*/ 	.word	0x00000000
        /*0160*/ 	.short	0x0007
        /*0162*/ 	.short	0x001c
        /*0164*/ 	.byte	0x00, 0xf0, 0x11, 0x00


	//----- nvinfo : EIATTR_KPARAM_INFO
	.align		4
.L_55:
        /*0168*/ 	.byte	0x04, 0x17
        /*016a*/ 	.short	(.L_57 - .L_56)
.L_56:
        /*016c*/ 	.word	0x00000000
        /*0170*/ 	.short	0x0006
        /*0172*/ 	.short	0x0018
        /*0174*/ 	.byte	0x00, 0xf0, 0x11, 0x00


	//----- nvinfo : EIATTR_KPARAM_INFO
	.align		4
.L_57:
        /*0178*/ 	.byte	0x04, 0x17
        /*017a*/ 	.short	(.L_59 - .L_58)
.L_58:
        /*017c*/ 	.word	0x00000000
        /*0180*/ 	.short	0x0005
        /*0182*/ 	.short	0x0014
        /*0184*/ 	.byte	0x00, 0xf0, 0x11, 0x00


	//----- nvinfo : EIATTR_KPARAM_INFO
	.align		4
.L_59:
        /*0188*/ 	.byte	0x04, 0x17
        /*018a*/ 	.short	(.L_61 - .L_60)
.L_60:
        /*018c*/ 	.word	0x00000000
        /*0190*/ 	.short	0x0004
        /*0192*/ 	.short	0x0010
        /*0194*/ 	.byte	0x00, 0xf0, 0x11, 0x00


	//----- nvinfo : EIATTR_KPARAM_INFO
	.align		4
.L_61:
        /*0198*/ 	.byte	0x04, 0x17
        /*019a*/ 	.short	(.L_63 - .L_62)
.L_62:
        /*019c*/ 	.word	0x00000000
        /*01a0*/ 	.short	0x0003
        /*01a2*/ 	.short	0x000c
        /*01a4*/ 	.byte	0x00, 0xf0, 0x11, 0x00


	//----- nvinfo : EIATTR_KPARAM_INFO
	.align		4
.L_63:
        /*01a8*/ 	.byte	0x04, 0x17
        /*01aa*/ 	.short	(.L_65 - .L_64)
.L_64:
        /*01ac*/ 	.word	0x00000000
        /*01b0*/ 	.short	0x0002
        /*01b2*/ 	.short	0x0008
        /*01b4*/ 	.byte	0x00, 0xf0, 0x11, 0x00


	//----- nvinfo : EIATTR_KPARAM_INFO
	.align		4
.L_65:
        /*01b8*/ 	.byte	0x04, 0x17
        /*01ba*/ 	.short	(.L_67 - .L_66)
.L_66:
        /*01bc*/ 	.word	0x00000000
        /*01c0*/ 	.short	0x0001
        /*01c2*/ 	.short	0x0004
        /*01c4*/ 	.byte	0x00, 0xf0, 0x11, 0x00


	//----- nvinfo : EIATTR_KPARAM_INFO
	.align		4
.L_67:
        /*01c8*/ 	.byte	0x04, 0x17
        /*01ca*/ 	.short	(.L_69 - .L_68)
.L_68:
        /*01cc*/ 	.word	0x00000000
        /*01d0*/ 	.short	0x0000
        /*01d2*/ 	.short	0x0000
        /*01d4*/ 	.byte	0x00, 0xf0, 0x11, 0x00


	//----- nvinfo : EIATTR_SPARSE_MMA_MASK
	.align		4
.L_69:
        /*01d8*/ 	.byte	0x03, 0x50
        /*01da*/ 	.short	0x0000


	//----- nvinfo : EIATTR_MAXREG_COUNT
	.align		4
        /*01dc*/ 	.byte	0x03, 0x1b
        /*01de*/ 	.short	0x00ff


	//----- nvinfo : EIATTR_EXTERNS
	.align		4
        /*01e0*/ 	.byte	0x04, 0x0f
        /*01e2*/ 	.short	(.L_71 - .L_70)


	//   ....[0]....
	.align		4
.L_70:
        /*01e4*/ 	.word	index@(vprintf)


	//----- nvinfo : EIATTR_MERCURY_ISA_VERSION
	.align		4
.L_71:
        /*01e8*/ 	.byte	0x03, 0x5f
        /*01ea*/ 	.short	0x0101


	//----- nvinfo : EIATTR_VRC_CTA_INIT_COUNT
	.align		4
        /*01ec*/ 	.byte	0x02, 0x4a
	.zero		1
	.zero		1


	//----- nvinfo : EIATTR_SYSCALL_OFFSETS
	.align		4
        /*01f0*/ 	.byte	0x04, 0x46
        /*01f2*/ 	.short	(.L_73 - .L_72)


	//   ....[0]....
.L_72:
        /*01f4*/ 	.word	0x000016c0


	//----- nvinfo : EIATTR_EXIT_INSTR_OFFSETS
	.align		4
.L_73:
        /*01f8*/ 	.byte	0x04, 0x1c
        /*01fa*/ 	.short	(.L_75 - .L_74)


	//   ....[0]....
.L_74:
        /*01fc*/ 	.word	0x000016d0


	//----- nvinfo : EIATTR_CRS_STACK_SIZE
	.align		4
.L_75:
        /*0200*/ 	.byte	0x04, 0x1e
        /*0202*/ 	.short	(.L_77 - .L_76)
.L_76:
        /*0204*/ 	.word	0x00000000


	//----- nvinfo : EIATTR_CBANK_PARAM_SIZE
	.align		4
.L_77:
        /*0208*/ 	.byte	0x03, 0x19
        /*020a*/ 	.short	0x0074


	//----- nvinfo : EIATTR_PARAM_CBANK
	.align		4
        /*020c*/ 	.byte	0x04, 0x0a
        /*020e*/ 	.short	(.L_79 - .L_78)
	.align		4
.L_78:
        /*0210*/ 	.word	index@(.nv.constant0._Z7computefiiffffffffffffffffffffffffff)
        /*0214*/ 	.short	0x0380
        /*0216*/ 	.short	0x0074


	//----- nvinfo : EIATTR_SW_WAR
	.align		4
.L_79:
        /*0218*/ 	.byte	0x04, 0x36
        /*021a*/ 	.short	(.L_81 - .L_80)
.L_80:
        /*021c*/ 	.word	0x00000008
.L_81:


//--------------------- .nv.callgraph             --------------------------
	.section	.nv.callgraph,"",@"SHT_CUDA_CALLGRAPH"
	.align	4
	.sectionentsize	8
	.align		4
        /*0000*/ 	.word	0x00000000
	.align		4
        /*0004*/ 	.word	0xffffffff
	.align		4
        /*0008*/ 	.word	index@(_Z7computefiiffffffffffffffffffffffffff)
	.align		4
        /*000c*/ 	.word	index@(vprintf)
	.align		4
        /*0010*/ 	.word	0x00000000
	.align		4
        /*0014*/ 	.word	0xfffffffe
	.align		4
        /*0018*/ 	.word	0x00000000
	.align		4
        /*001c*/ 	.word	0xfffffffd
	.align		4
        /*0020*/ 	.word	0x00000000
	.align		4
        /*0024*/ 	.word	0xfffffffc


//--------------------- .nv.constant4             --------------------------
	.section	.nv.constant4,"a",@progbits
	.align	8
	.align		8
.nv.constant4:
        /*0000*/ 	.dword	vprintf
	.align		8
        /*0008*/ 	.dword	$str
	.align		8
        /*0010*/ 	.dword	__cudart_i2opi_f


//--------------------- .text._Z7computefiiffffffffffffffffffffffffff --------------------------
	.section	.text._Z7computefiiffffffffffffffffffffffffff,"ax",@progbits
	.align	128
        .global         _Z7computefiiffffffffffffffffffffffffff
        .type           _Z7computefiiffffffffffffffffffffffffff,@function
        .size           _Z7computefiiffffffffffffffffffffffffff,(.L_x_37 - _Z7computefiiffffffffffffffffffffffffff)
        .other          _Z7computefiiffffffffffffffffffffffffff,@"STO_CUDA_ENTRY STV_DEFAULT"
_Z7computefiiffffffffffffffffffffffffff:
.text._Z7computefiiffffffffffffffffffffffffff:
[----:B------:R-:W0:Y:S01]  /*0000*/  LDC R1, c[0x0][0x37c] ;  /* 0x0000df00ff017b82 */ /* 0x000e220000000800 */
[----:B------:R-:W1:Y:S07]  /*0010*/  LDCU UR4, c[0x0][0x384] ;  /* 0x00007080ff0477ac */ /* 0x000e6e0008000800 */
[----:B------:R-:W2:Y:S01]  /*0020*/  LDC R6, c[0x0][0x2f8] ;  /* 0x0000be00ff067b82 */ /* 0x000ea20000000800 */
[----:B0-----:R-:W-:Y:S01]  /*0030*/  VIADD R1, R1, 0xffffffd8 ;  /* 0xffffffd801017836 */ /* 0x001fe20000000000 */
[----:B------:R-:W0:Y:S01]  /*0040*/  LDCU UR5, c[0x0][0x380] ;  /* 0x00007000ff0577ac */ /* 0x000e220008000800 */
[----:B------:R-:W3:Y:S01]  /*0050*/  LDCU UR7, c[0x0][0x2fc] ;  /* 0x00005f80ff0777ac */ /* 0x000ee20008000800 */
[----:B-1----:R-:W-:Y:S01]  /*0060*/  UISETP.GE.AND UP0, UPT, UR4, 0x1, UPT ;  /* 0x000000010400788c */ /* 0x002fe2000bf06270 */
[----:B0-----:R-:W-:-:S08]  /*0070*/  IMAD.U32 R0, RZ, RZ, UR5 ;  /* 0x00000005ff007e24 */ /* 0x001fd0000f8e00ff */
[----:B--23--:R-:W-:Y:S05]  /*0080*/  BRA.U !UP0, `(.L_x_0) ;  /* 0x0000001508647547 */ /* 0x00cfea000b800000 */
[----:B------:R-:W0:Y:S01]  /*0090*/  LDC.64 R4, c[0x0][0x398] ;  /* 0x0000e600ff047b82 */ /* 0x000e220000000a00 */
[----:B------:R-:W1:Y:S01]  /*00a0*/  LDCU UR5, c[0x0][0x394] ;  /* 0x00007280ff0577ac */ /* 0x000e620008000800 */
[----:B------:R-:W2:Y:S02]  /*00b0*/  LDCU UR4, c[0x0][0x388] ;  /* 0x00007100ff0477ac */ /* 0x000ea40008000800 */
[----:B--2---:R-:W-:Y:S01]  /*00c0*/  UISETP.GE.AND UP0, UPT, UR4, 0x1, UPT ;  /* 0x000000010400788c */ /* 0x004fe2000bf06270 */
[----:B0-----:R-:W-:Y:S01]  /*00d0*/  FMUL R4, R4, R5 ;  /* 0x0000000504047220 */ /* 0x001fe20000400000 */
[----:B-1----:R-:W-:-:S03]  /*00e0*/  IMAD.U32 R5, RZ, RZ, UR5 ;  /* 0x00000005ff057e24 */ /* 0x002fc6000f8e00ff */
[----:B------:R-:W0:Y:S08]  /*00f0*/  MUFU.RCP R3, R4 ;  /* 0x0000000400037308 */ /* 0x000e300000001000 */
[----:B------:R-:W1:Y:S01]  /*0100*/  FCHK P0, R5, R4 ;  /* 0x0000000405007302 */ /* 0x000e620000000000 */
[----:B0-----:R-:W-:-:S04]  /*0110*/  FFMA R2, -R4, R3, 1 ;  /* 0x3f80000004027423 */ /* 0x001fc80000000103 */
[----:B------:R-:W-:-:S04]  /*0120*/  FFMA R2, R3, R2, R3 ;  /* 0x0000000203027223 */ /* 0x000fc80000000003 */
[----:B------:R-:W-:-:S04]  /*0130*/  FFMA R3, R2, UR5, RZ ;  /* 0x0000000502037c23 */ /* 0x000fc800080000ff */
[----:B------:R-:W-:-:S04]  /*0140*/  FFMA R8, -R4, R3, UR5 ;  /* 0x0000000504087e23 */ /* 0x000fc80008000103 */
[----:B------:R-:W-:Y:S01]  /*0150*/  FFMA R2, R2, R8, R3 ;  /* 0x0000000802027223 */ /* 0x000fe20000000003 */
[----:B-1----:R-:W-:Y:S06]  /*0160*/  @!P0 BRA `(.L_x_1) ;  /* 0x0000000000148947 */ /* 0x002fec0003800000 */
[----:B------:R-:W0:Y:S01]  /*0170*/  LDCU UR4, c[0x0][0x394] ;  /* 0x00007280ff0477ac */ /* 0x000e220008000800 */
[----:B------:R-:W-:Y:S01]  /*0180*/  MOV R8, 0x1b0 ;  /* 0x000001b000087802 */ /* 0x000fe20000000f00 */
[----:B0-----:R-:W-:-:S07]  /*0190*/  IMAD.U32 R3, RZ, RZ, UR4 ;  /* 0x00000004ff037e24 */ /* 0x001fce000f8e00ff */
[----:B------:R-:W-:Y:S05]  /*01a0*/  CALL.REL.NOINC `($__internal_0_$__cuda_sm3x_div_rn_noftz_f32_slowpath) ;  /* 0x00000014004c7944 */ /* 0x000fea0003c00000 */
[----:B------:R-:W-:-:S07]  /*01b0*/  MOV R2, R3 ;  /* 0x0000000300027202 */ /* 0x000fce0000000f00 */
.L_x_1:
[----:B------:R-:W0:Y:S01]  /*01c0*/  LDCU UR4, c[0x0][0x390] ;  /* 0x00007200ff0477ac */ /* 0x000e220008000800 */
[----:B------:R-:W1:Y:S01]  /*01d0*/  LDC R8, c[0x0][0x3cc] ;  /* 0x0000f300ff087b82 */ /* 0x000e620000000800 */
[----:B------:R-:W-:Y:S01]  /*01e0*/  FMUL R2, R2, -1.8630000340635888278e-05 ;  /* 0xb79c479f02027820 */ /* 0x000fe20000400000 */
[----:B------:R-:W-:Y:S02]  /*01f0*/  IMAD.MOV.U32 R5, RZ, RZ, 0x7f800000 ;  /* 0x7f800000ff057424 */ /* 0x000fe400078e00ff */
[----:B------:R-:W-:Y:S02]  /*0200*/  IMAD.MOV.U32 R4, RZ, RZ, 0xe ;  /* 0x0000000eff047424 */ /* 0x000fe400078e00ff */
[----:B0-----:R-:W-:Y:S02]  /*0210*/  FMUL R7, R2, UR4 ;  /* 0x0000000402077c20 */ /* 0x001fe40008400000 */
[----:B------:R-:W-:Y:S02]  /*0220*/  FFMA R2, -R5, R4, 1 ;  /* 0x3f80000005027423 */ /* 0x000fe40000000104 */
[----:B------:R-:W-:Y:S01]  /*0230*/  IMAD.SHL.U32 R10, R7, 0x100, RZ ;  /* 0x00000100070a7824 */ /* 0x000fe200078e00ff */
[----:B------:R-:W-:Y:S01]  /*0240*/  SHF.R.U32.HI R3, RZ, 0x17, R7 ;  /* 0x00000017ff037819 */ /* 0x000fe20000011607 */
[----:B------:R-:W-:Y:S01]  /*0250*/  FFMA R2, R2, -R5, -INF ;  /* 0xff80000002027423 */ /* 0x000fe20000000805 */
[----:B-1----:R-:W0:Y:S02]  /*0260*/  FCHK P0, R8, -1.9618178500547438993e-44 ;  /* 0x8000000e08007902 */ /* 0x002e240000000000 */
[----:B------:R-:W-:Y:S01]  /*0270*/  LOP3.LUT R3, R3, 0xe0, RZ, 0xc0, !PT ;  /* 0x000000e003037812 */ /* 0x000fe200078ec0ff */
[----:B------:R-:W-:Y:S01]  /*0280*/  FFMA R5, R2, R8, RZ ;  /* 0x0000000802057223 */ /* 0x000fe200000000ff */
[----:B------:R-:W-:-:S03]  /*0290*/  LOP3.LUT R10, R10, 0x80000000, RZ, 0xfc, !PT ;  /* 0x800000000a0a7812 */ /* 0x000fc600078efcff */
[----:B------:R-:W-:Y:S02]  /*02a0*/  VIADD R3, R3, 0xffffff80 ;  /* 0xffffff8003037836 */ /* 0x000fe40000000000 */
[----:B------:R-:W-:-:S03]  /*02b0*/  FFMA R12, R5, 1.9618178500547438993e-44, R8 ;  /* 0x0000000e050c7823 */ /* 0x000fc60000000008 */
[----:B------:R-:W-:Y:S01]  /*02c0*/  SHF.R.U32.HI R3, RZ, 0x5, R3 ;  /* 0x00000005ff037819 */ /* 0x000fe20000011603 */
[----:B------:R-:W-:-:S03]  /*02d0*/  FFMA R12, R2, R12, R5 ;  /* 0x0000000c020c7223 */ /* 0x000fc60000000005 */
[----:B------:R-:W-:Y:S01]  /*02e0*/  IADD3 R2, PT, PT, -R3, RZ, RZ ;  /* 0x000000ff03027210 */ /* 0x000fe20007ffe1ff */
[----:B0-----:R-:W-:Y:S06]  /*02f0*/  @!P0 BRA `(.L_x_2) ;  /* 0x0000000000188947 */ /* 0x001fec0003800000 */
[----:B------:R-:W0:Y:S01]  /*0300*/  LDCU UR4, c[0x0][0x3cc] ;  /* 0x00007980ff0477ac */ /* 0x000e220008000800 */
[----:B------:R-:W-:Y:S01]  /*0310*/  IMAD.MOV.U32 R4, RZ, RZ, -0x7ffffff2 ;  /* 0x8000000eff047424 */ /* 0x000fe200078e00ff */
[----:B------:R-:W-:Y:S01]  /*0320*/  MOV R8, 0x350 ;  /* 0x0000035000087802 */ /* 0x000fe20000000f00 */
[----:B0-----:R-:W-:-:S07]  /*0330*/  IMAD.U32 R3, RZ, RZ, UR4 ;  /* 0x00000004ff037e24 */ /* 0x001fce000f8e00ff */
[----:B------:R-:W-:Y:S05]  /*0340*/  CALL.REL.NOINC `($__internal_0_$__cuda_sm3x_div_rn_noftz_f32_slowpath) ;  /* 0x0000001000e47944 */ /* 0x000fea0003c00000 */
[----:B------:R-:W-:-:S07]  /*0350*/  IMAD.MOV.U32 R12, RZ, RZ, R3 ;  /* 0x000000ffff0c7224 */ /* 0x000fce00078e0003 */
.L_x_2:
[----:B------:R-:W0:Y:S01]  /*0360*/  LDC R3, c[0x0][0x3d0] ;  /* 0x0000f400ff037b82 */ /* 0x000e220000000800 */
[----:B------:R-:W-:Y:S02]  /*0370*/  HFMA2 R4, -RZ, RZ, 8.79764556884765625e-05, -1.80859375 ;  /* 0x05c4bf3cff047431 */ /* 0x000fe400000001ff */
[----:B------:R-:W-:-:S04]  /*0380*/  IMAD.MOV.U32 R5, RZ, RZ, 0x79268c85 ;  /* 0x79268c85ff057424 */ /* 0x000fc800078e00ff */
[----:B------:R-:W-:-:S04]  /*0390*/  FFMA R4, -R5, R4, 1 ;  /* 0x3f80000005047423 */ /* 0x000fc80000000104 */
[----:B------:R-:W-:Y:S01]  /*03a0*/  FFMA R4, R4, -R5, -5.40482095754316885845e+34 ;  /* 0xf9268c8504047423 */ /* 0x000fe20000000805 */
[----:B0-----:R-:W-:-:S04]  /*03b0*/  FMUL R3, R3, -163990000 ;  /* 0xcd1c649f03037820 */ /* 0x001fc80000400000 */
[----:B------:R-:W0:Y:S01]  /*03c0*/  FCHK P0, R3, -1.8501999835735821527e-35 ;  /* 0x85c4bf3c03007902 */ /* 0x000e220000000000 */
[----:B------:R-:W-:-:S04]  /*03d0*/  FFMA R11, R3, R4, RZ ;  /* 0x00000004030b7223 */ /* 0x000fc800000000ff */
[----:B------:R-:W-:-:S04]  /*03e0*/  FFMA R5, R11, 1.8501999835735821527e-35, R3 ;  /* 0x05c4bf3c0b057823 */ /* 0x000fc80000000003 */
[----:B------:R-:W-:Y:S01]  /*03f0*/  FFMA R11, R4, R5, R11 ;  /* 0x00000005040b7223 */ /* 0x000fe2000000000b */
[----:B0-----:R-:W-:Y:S06]  /*0400*/  @!P0 BRA `(.L_x_3) ;  /* 0x0000000000108947 */ /* 0x001fec0003800000 */
[----:B------:R-:W-:Y:S01]  /*0410*/  IMAD.MOV.U32 R4, RZ, RZ, -0x7a3b40c4 ;  /* 0x85c4bf3cff047424 */ /* 0x000fe200078e00ff */
[----:B------:R-:W-:-:S07]  /*0420*/  MOV R8, 0x440 ;  /* 0x0000044000087802 */ /* 0x000fce0000000f00 */
[----:B------:R-:W-:Y:S05]  /*0430*/  CALL.REL.NOINC `($__internal_0_$__cuda_sm3x_div_rn_noftz_f32_slowpath) ;  /* 0x0000001000a87944 */ /* 0x000fea0003c00000 */
[----:B------:R-:W-:-:S07]  /*0440*/  IMAD.MOV.U32 R11, RZ, RZ, R3 ;  /* 0x000000ffff0b7224 */ /* 0x000fce00078e0003 */
.L_x_3:
[----:B------:R-:W-:Y:S05]  /*0450*/  BRA.U !UP0, `(.L_x_0) ;  /* 0x0000001108707547 */ /* 0x000fea000b800000 */
[----:B------:R-:W0:Y:S01]  /*0460*/  LDC.64 R8, c[0x0][0x3a0] ;  /* 0x0000e800ff087b82 */ /* 0x000e220000000a00 */
[C---:B------:R-:W-:Y:S01]  /*0470*/  FMUL R3, R7.reuse, 0.63661974668502807617 ;  /* 0x3f22f98307037820 */ /* 0x040fe20000400000 */
[----:B------:R-:W1:Y:S01]  /*0480*/  LDCU.64 UR10, c[0x0][0x3e8] ;  /* 0x00007d00ff0a77ac */ /* 0x000e620008000a00 */
[----:B------:R-:W-:Y:S01]  /*0490*/  IMAD.MOV.U32 R18, RZ, RZ, 0x7b9700a6 ;  /* 0x7b9700a6ff127424 */ /* 0x000fe200078e00ff */
[C---:B------:R-:W-:Y:S01]  /*04a0*/  FSETP.GE.AND P0, PT, |R7|.reuse, 105615, PT ;  /* 0x47ce47800700780b */ /* 0x040fe20003f06200 */
[----:B------:R-:W-:Y:S01]  /*04b0*/  FMUL R14, RZ, R7 ;  /* 0x00000007ff0e7220 */ /* 0x000fe20000400000 */
[----:B------:R-:W2:Y:S01]  /*04c0*/  LDCU UR4, c[0x0][0x3b0] ;  /* 0x00007600ff0477ac */ /* 0x000ea20008000800 */
[----:B------:R-:W3:Y:S01]  /*04d0*/  F2I.NTZ R3, R3 ;  /* 0x0000000300037305 */ /* 0x000ee20000203100 */
[----:B------:R-:W1:Y:S01]  /*04e0*/  LDC R15, c[0x0][0x3f0] ;  /* 0x0000fc00ff0f7b82 */ /* 0x000e620000000800 */
[----:B------:R-:W-:Y:S01]  /*04f0*/  FSETP.EQ.OR P1, PT, |R7|, +INF , !P0 ;  /* 0x7f8000000700780b */ /* 0x000fe20004722600 */
[----:B------:R-:W4:Y:S03]  /*0500*/  LDCU.64 UR8, c[0x0][0x358] ;  /* 0x00006b00ff0877ac */ /* 0x000f260008000a00 */
[----:B------:R-:W-:-:S03]  /*0510*/  P2R R20, PR, RZ, 0x2 ;  /* 0x00000002ff147803 */ /* 0x000fc60000000000 */
[----:B------:R-:W5:Y:S01]  /*0520*/  LDC.64 R4, c[0x0][0x3a8] ;  /* 0x0000ea00ff047b82 */ /* 0x000f620000000a00 */
[----:B---3--:R-:W-:-:S07]  /*0530*/  I2FP.F32.S32 R16, R3 ;  /* 0x0000000300107245 */ /* 0x008fce0000201400 */
[----:B------:R-:W3:Y:S01]  /*0540*/  LDC R17, c[0x0][0x38c] ;  /* 0x0000e300ff117b82 */ /* 0x000ee20000000800 */
[----:B0-----:R-:W-:Y:S01]  /*0550*/  FFMA R9, R9, -R18, -1.31319996024491454031e+35 ;  /* 0xf9ca549b09097423 */ /* 0x001fe20000000812 */
[----:B------:R-:W-:Y:S02]  /*0560*/  IMAD.MOV.U32 R18, RZ, RZ, 0x30e ;  /* 0x0000030eff127424 */ /* 0x000fe400078e00ff */
[----:B------:R-:W-:Y:S01]  /*0570*/  FFMA R13, R16, -1.5707962512969970703, R7 ;  /* 0xbfc90fda100d7823 */ /* 0x000fe20000000007 */
[----:B------:R-:W-:-:S03]  /*0580*/  FADD R8, R9, -R8 ;  /* 0x8000000809087221 */ /* 0x000fc60000000000 */
[----:B------:R-:W-:Y:S01]  /*0590*/  FFMA R13, R16, -7.5497894158615963534e-08, R13 ;  /* 0xb3a22168100d7823 */ /* 0x000fe2000000000d */
[----:B-1----:R-:W-:-:S03]  /*05a0*/  FADD R15, -R15, UR11 ;  /* 0x0000000b0f0f7e21 */ /* 0x002fc60008000100 */
[----:B------:R-:W-:Y:S01]  /*05b0*/  @!P0 FFMA R14, R16, -5.3903029534742383927e-15, R13 ;  /* 0xa7c234c5100e8823 */ /* 0x000fe2000000000d */
[----:B------:R-:W-:Y:S01]  /*05c0*/  FADD R9, -R15, UR10 ;  /* 0x0000000a0f097e21 */ /* 0x000fe20008000100 */
[----:B------:R-:W-:Y:S02]  /*05d0*/  LEA R15, R2, R1, 0x2 ;  /* 0x00000001020f7211 */ /* 0x000fe400078e10ff */
[----:B------:R-:W-:Y:S01]  /*05e0*/  SEL R16, R3, RZ, !P0 ;  /* 0x000000ff03107207 */ /* 0x000fe20004000000 */
[----:B------:R-:W-:Y:S01]  /*05f0*/  FADD R9, R9, 1.5805999165589541349e-36 ;  /* 0x0406766b09097421 */ /* 0x000fe20000000000 */
[----:B-----5:R-:W-:-:S03]  /*0600*/  FADD R4, R4, R5 ;  /* 0x0000000504047221 */ /* 0x020fc60000000000 */
[----:B------:R-:W-:Y:S01]  /*0610*/  FMUL R19, RZ, R9 ;  /* 0x00000009ff137220 */ /* 0x000fe20000400000 */
[----:B---3--:R-:W-:Y:S01]  /*0620*/  FFMA R13, R17, -R18, 1.20719998759882079750e+36 ;  /* 0x7b687f8e110d7423 */ /* 0x008fe20000000812 */
[----:B------:R-:W-:Y:S01]  /*0630*/  FADD R18, R8, 1.2093799449256536461e-36 ;  /* 0x03cdc3ed08127421 */ /* 0x000fe20000000000 */
[----:B--2---:R-:W-:Y:S01]  /*0640*/  FADD R17, R4, UR4 ;  /* 0x0000000404117e21 */ /* 0x004fe20008000000 */
[----:B----4-:R-:W-:-:S06]  /*0650*/  UMOV UR4, URZ ;  /* 0x000000ff00047c82 */ /* 0x010fcc0008000000 */
.L_x_23:
[----:B------:R-:W0:Y:S01]  /*0660*/  LDCU UR5, c[0x0][0x384] ;  /* 0x00007080ff0577ac */ /* 0x000e220008000800 */
[----:B------:R-:W-:Y:S01]  /*0670*/  SHF.R.U32.HI R2, RZ, 0x17, R7 ;  /* 0x00000017ff027819 */ /* 0x000fe20000011607 */
[----:B------:R-:W-:Y:S01]  /*0680*/  BSSY.RECONVERGENT B0, `(.L_x_4) ;  /* 0x00000f8000007945 */ /* 0x000fe20003800200 */
[----:B------:R-:W-:Y:S02]  /*0690*/  UIADD3 UR4, UPT, UPT, UR4, 0x1, URZ ;  /* 0x0000000104047890 */ /* 0x000fe4000fffe0ff */
[----:B------:R-:W-:Y:S02]  /*06a0*/  LOP3.LUT P0, RZ, R2, 0x1f, RZ, 0xc0, !PT ;  /* 0x0000001f02ff7812 */ /* 0x000fe4000780c0ff */
[----:B0-----:R-:W-:-:S11]  /*06b0*/  UISETP.NE.AND UP0, UPT, UR4, UR5, UPT ;  /* 0x000000050400728c */ /* 0x001fd6000bf05270 */
[----:B-1----:R-:W-:Y:S05]  /*06c0*/  @!P0 BRA `(.L_x_5) ;  /* 0x0000000400fc8947 */ /* 0x002fea0003800000 */
[----:B------:R-:W-:-:S07]  /*06d0*/  IMAD.MOV.U32 R21, RZ, RZ, RZ ;  /* 0x000000ffff157224 */ /* 0x000fce00078e00ff */
.L_x_13:
[----:B------:R-:W0:Y:S01]  /*06e0*/  LDCU UR5, c[0x0][0x388] ;  /* 0x00007100ff0577ac */ /* 0x000e220008000800 */
[----:B------:R-:W-:Y:S01]  /*06f0*/  FSETP.GE.AND P0, PT, R0, R13, PT ;  /* 0x0000000d0000720b */ /* 0x000fe20003f06000 */
[----:B------:R-:W-:Y:S01]  /*0700*/  VIADD R21, R21, 0x1 ;  /* 0x0000000115157836 */ /* 0x000fe20000000000 */
[----:B------:R-:W-:Y:S04]  /*0710*/  BSSY.RECONVERGENT B1, `(.L_x_6) ;  /* 0x0000078000017945 */ /* 0x000fe80003800200 */
[----:B0-----:R-:W-:-:S07]  /*0720*/  ISETP.NE.AND P6, PT, R21, UR5, PT ;  /* 0x0000000515007c0c */ /* 0x001fce000bfc5270 */
[----:B------:R-:W-:Y:S06]  /*0730*/  @!P0 BRA `(.L_x_7) ;  /* 0x0000000400d48947 */ /* 0x000fec0003800000 */
[----:B------:R-:W-:Y:S01]  /*0740*/  ISETP.NE.AND P1, PT, R20, RZ, PT ;  /* 0x000000ff1400720c */ /* 0x000fe20003f25270 */
[----:B------:R-:W-:Y:S01]  /*0750*/  BSSY.RECONVERGENT B2, `(.L_x_8) ;  /* 0x000002f000027945 */ /* 0x000fe20003800200 */
[----:B------:R-:W-:Y:S02]  /*0760*/  IMAD.MOV.U32 R2, RZ, RZ, R16 ;  /* 0x000000ffff027224 */ /* 0x000fe400078e0010 */
[----:B------:R-:W-:-:S09]  /*0770*/  IMAD.MOV.U32 R3, RZ, RZ, R14 ;  /* 0x000000ffff037224 */ /* 0x000fd200078e000e */
[----:B------:R-:W-:Y:S05]  /*0780*/  @P1 BRA `(.L_x_9) ;  /* 0x0000000000ac1947 */ /* 0x000fea0003800000 */
[----:B------:R-:W-:Y:S02]  /*0790*/  HFMA2 R8, -RZ, RZ, 0, 0 ;  /* 0x00000000ff087431 */ /* 0x000fe400000001ff */
[----:B------:R-:W-:Y:S01]  /*07a0*/  IMAD.MOV.U32 R2, RZ, RZ, R1 ;  /* 0x000000ffff027224 */ /* 0x000fe200078e0001 */
[----:B------:R-:W0:Y:S01]  /*07b0*/  LDCU.64 UR10, c[0x4][0x10] ;  /* 0x01000200ff0a77ac */ /* 0x000e220008000a00 */
[----:B------:R-:W-:Y:S01]  /*07c0*/  UMOV UR6, URZ ;  /* 0x000000ff00067c82 */ /* 0x000fe20008000000 */
[----:B------:R-:W-:-:S05]  /*07d0*/  UMOV UR5, URZ ;  /* 0x000000ff00057c82 */ /* 0x000fca0008000000 */
.L_x_10:
[----:B0-----:R-:W-:Y:S02]  /*07e0*/  IMAD.U32 R22, RZ, RZ, UR10 ;  /* 0x0000000aff167e24 */ /* 0x001fe4000f8e00ff */
[----:B------:R-:W-:-:S05]  /*07f0*/  IMAD.U32 R23, RZ, RZ, UR11 ;  /* 0x0000000bff177e24 */ /* 0x000fca000f8e00ff */
[----:B------:R-:W2:Y:S01]  /*0800*/  LDG.E.CONSTANT R5, desc[UR8][R22.64] ;  /* 0x0000000816057981 */ /* 0x000ea2000c1e9900 */
[----:B------:R-:W-:Y:S02]  /*0810*/  UIADD3 UR10, UP1, UPT, UR10, 0x4, URZ ;  /* 0x000000040a0a7890 */ /* 0x000fe4000ff3e0ff */
[----:B------:R-:W-:Y:S02]  /*0820*/  UIADD3 UR5, UPT, UPT, UR5, 0x1, URZ ;  /* 0x0000000105057890 */ /* 0x000fe4000fffe0ff */
[----:B------:R-:W-:Y:S02]  /*0830*/  UIADD3.X UR11, UPT, UPT, URZ, UR11, URZ, UP1, !UPT ;  /* 0x0000000bff0b7290 */ /* 0x000fe40008ffe4ff */
[----:B------:R-:W-:Y:S01]  /*0840*/  UISETP.NE.AND UP1, UPT, UR5, 0x6, UPT ;  /* 0x000000060500788c */ /* 0x000fe2000bf25270 */
[----:B--2---:R-:W-:-:S03]  /*0850*/  IMAD.WIDE.U32 R4, R5, R10, RZ ;  /* 0x0000000a05047225 */ /* 0x004fc600078e00ff */
[----:B------:R-:W-:-:S04]  /*0860*/  IADD3 R3, P0, PT, R4, R8, RZ ;  /* 0x0000000804037210 */ /* 0x000fc80007f1e0ff */
[----:B------:R-:W-:Y:S01]  /*0870*/  IADD3.X R8, PT, PT, R5, UR6, RZ, P0, !PT ;  /* 0x0000000605087c10 */ /* 0x000fe200087fe4ff */
[----:B------:R0:W-:Y:S02]  /*0880*/  STL [R2], R3 ;  /* 0x0000000302007387 */ /* 0x0001e40000100800 */
[----:B0-----:R-:W-:Y:S01]  /*0890*/  VIADD R2, R2, 0x4 ;  /* 0x0000000402027836 */ /* 0x001fe20000000000 */
[----:B------:R-:W-:Y:S06]  /*08a0*/  BRA.U UP1, `(.L_x_10) ;  /* 0xfffffffd01cc7547 */ /* 0x000fec000b83ffff */
[----:B------:R0:W-:Y:S04]  /*08b0*/  STL [R1+0x18], R8 ;  /* 0x0000180801007387 */ /* 0x0001e80000100800 */
[----:B------:R-:W2:Y:S04]  /*08c0*/  LDL R2, [R15+0x14] ;  /* 0x000014000f027983 */ /* 0x000ea80000100800 */
[----:B------:R-:W2:Y:S04]  /*08d0*/  LDL R3, [R15+0x18] ;  /* 0x000018000f037983 */ /* 0x000ea80000100800 */
[----:B------:R-:W3:Y:S01]  /*08e0*/  LDL R4, [R15+0x10] ;  /* 0x000010000f047983 */ /* 0x000ee20000100800 */
[----:B------:R-:W-:Y:S01]  /*08f0*/  SHF.R.U32.HI R5, RZ, 0x17, R7 ;  /* 0x00000017ff057819 */ /* 0x000fe20000011607 */
[----:B------:R-:W-:Y:S01]  /*0900*/  UMOV UR10, 0x54442d19 ;  /* 0x54442d19000a7882 */ /* 0x000fe20000000000 */
[----:B------:R-:W-:Y:S01]  /*0910*/  UMOV UR11, 0x3bf921fb ;  /* 0x3bf921fb000b7882 */ /* 0x000fe20000000000 */
[----:B------:R-:W-:-:S02]  /*0920*/  ISETP.GE.AND P0, PT, R7, RZ, PT ;  /* 0x000000ff0700720c */ /* 0x000fc40003f06270 */
[----:B------:R-:W-:-:S04]  /*0930*/  LOP3.LUT R5, R5, 0x1f, RZ, 0xc0, !PT ;  /* 0x0000001f05057812 */ /* 0x000fc800078ec0ff */
[-C--:B--2---:R-:W-:Y:S02]  /*0940*/  SHF.L.W.U32.HI R3, R2, R5.reuse, R3 ;  /* 0x0000000502037219 */ /* 0x084fe40000010e03 */
[----:B---3--:R-:W-:-:S04]  /*0950*/  SHF.L.W.U32.HI R4, R4, R5, R2 ;  /* 0x0000000504047219 */ /* 0x008fc80000010e02 */
[C-C-:B------:R-:W-:Y:S02]  /*0960*/  SHF.L.W.U32.HI R2, R4.reuse, 0x2, R3.reuse ;  /* 0x0000000204027819 */ /* 0x140fe40000010e03 */
[----:B------:R-:W-:Y:S02]  /*0970*/  SHF.L.U32 R4, R4, 0x2, RZ ;  /* 0x0000000204047819 */ /* 0x000fe400000006ff */
[----:B------:R-:W-:Y:S02]  /*0980*/  SHF.R.S32.HI R5, RZ, 0x1f, R2 ;  /* 0x0000001fff057819 */ /* 0x000fe40000011402 */
[----:B------:R-:W-:Y:S02]  /*0990*/  SHF.R.U32.HI R3, RZ, 0x1e, R3 ;  /* 0x0000001eff037819 */ /* 0x000fe40000011603 */
[C---:B------:R-:W-:Y:S02]  /*09a0*/  LOP3.LUT R4, R5.reuse, R4, RZ, 0x3c, !PT ;  /* 0x0000000405047212 */ /* 0x040fe400078e3cff */
[----:B------:R-:W-:-:S02]  /*09b0*/  LOP3.LUT R5, R5, R2, RZ, 0x3c, !PT ;  /* 0x0000000205057212 */ /* 0x000fc400078e3cff */
[C---:B------:R-:W-:Y:S02]  /*09c0*/  LOP3.LUT R22, R2.reuse, R7, RZ, 0x3c, !PT ;  /* 0x0000000702167212 */ /* 0x040fe400078e3cff */
[----:B------:R-:W-:Y:S02]  /*09d0*/  LEA.HI R2, R2, R3, RZ, 0x1 ;  /* 0x0000000302027211 */ /* 0x000fe400078f08ff */
[----:B------:R-:W0:Y:S01]  /*09e0*/  I2F.F64.S64 R4, R4 ;  /* 0x0000000400047312 */ /* 0x000e220000301c00 */
[----:B------:R-:W-:Y:S02]  /*09f0*/  ISETP.GE.AND P1, PT, R22, RZ, PT ;  /* 0x000000ff1600720c */ /* 0x000fe40003f26270 */
[----:B------:R-:W-:Y:S01]  /*0a00*/  @!P0 IMAD.MOV R2, RZ, RZ, -R2 ;  /* 0x000000ffff028224 */ /* 0x000fe200078e0a02 */
[----:B0-----:R-:W-:-:S10]  /*0a10*/  DMUL R8, R4, UR10 ;  /* 0x0000000a04087c28 */ /* 0x001fd40008000000 */
[----:B------:R-:W0:Y:S02]  /*0a20*/  F2F.F32.F64 R8, R8 ;  /* 0x0000000800087310 */ /* 0x000e240000301000 */
[----:B0-----:R-:W-:-:S07]  /*0a30*/  FSEL R3, -R8, R8, !P1 ;  /* 0x0000000808037208 */ /* 0x001fce0004800100 */
.L_x_9:
[----:B------:R-:W-:Y:S05]  /*0a40*/  BSYNC.RECONVERGENT B2 ;  /* 0x0000000000027941 */ /* 0x000fea0003800200 */
.L_x_8:
[----:B------:R-:W-:Y:S01]  /*0a50*/  LOP3.LUT R8, R2, 0x1, RZ, 0xc0, !PT ;  /* 0x0000000102087812 */ /* 0x000fe200078ec0ff */
[----:B------:R-:W-:Y:S02]  /*0a60*/  IMAD.MOV.U32 R4, RZ, RZ, 0x37cbac00 ;  /* 0x37cbac00ff047424 */ /* 0x000fe400078e00ff */
[----:B------:R-:W-:Y:S01]  /*0a70*/  FMUL R5, R3, R3 ;  /* 0x0000000303057220 */ /* 0x000fe20000400000 */
[----:B------:R-:W-:Y:S01]  /*0a80*/  MOV R9, 0x3effffff ;  /* 0x3effffff00097802 */ /* 0x000fe20000000f00 */
[----:B------:R-:W-:Y:S01]  /*0a90*/  BSSY.RECONVERGENT B2, `(.L_x_11) ;  /* 0x000001e000027945 */ /* 0x000fe20003800200 */
[----:B------:R-:W-:Y:S01]  /*0aa0*/  ISETP.NE.U32.AND P0, PT, R8, 0x1, PT ;  /* 0x000000010800780c */ /* 0x000fe20003f05070 */
[----:B------:R-:W-:Y:S01]  /*0ab0*/  FFMA R4, R5, R4, -0.0013887860113754868507 ;  /* 0xbab607ed05047423 */ /* 0x000fe20000000004 */
[----:B------:R-:W-:Y:S01]  /*0ac0*/  IMAD.MOV.U32 R8, RZ, RZ, 0x3d2aaabb ;  /* 0x3d2aaabbff087424 */ /* 0x000fe200078e00ff */
[----:B------:R-:W-:Y:S02]  /*0ad0*/  LOP3.LUT P1, RZ, R2, 0x2, RZ, 0xc0, !PT ;  /* 0x0000000202ff7812 */ /* 0x000fe4000782c0ff */
[----:B------:R-:W-:-:S02]  /*0ae0*/  FSEL R2, R3, 1, P0 ;  /* 0x3f80000003027808 */ /* 0x000fc40000000000 */
[----:B------:R-:W-:Y:S02]  /*0af0*/  FSEL R4, R4, -0.00019574658654164522886, !P0 ;  /* 0xb94d415304047808 */ /* 0x000fe40004000000 */
[----:B------:R-:W-:Y:S02]  /*0b00*/  FSEL R8, R8, 0.0083327032625675201416, !P0 ;  /* 0x3c0885e408087808 */ /* 0x000fe40004000000 */
[----:B------:R-:W-:Y:S01]  /*0b10*/  FSEL R3, -R9, -0.16666662693023681641, !P0 ;  /* 0xbe2aaaa809037808 */ /* 0x000fe20004000100 */
[C---:B------:R-:W-:Y:S01]  /*0b20*/  FFMA R9, R5.reuse, R2, RZ ;  /* 0x0000000205097223 */ /* 0x040fe200000000ff */
[----:B------:R-:W-:Y:S01]  /*0b30*/  ISETP.GE.AND P5, PT, R18, RZ, PT ;  /* 0x000000ff1200720c */ /* 0x000fe20003fa6270 */
[----:B------:R-:W-:-:S04]  /*0b40*/  FFMA R4, R5, R4, R8 ;  /* 0x0000000405047223 */ /* 0x000fc80000000008 */
[----:B------:R-:W-:-:S04]  /*0b50*/  FFMA R3, R5, R4, R3 ;  /* 0x0000000405037223 */ /* 0x000fc80000000003 */
[----:B------:R-:W-:-:S04]  /*0b60*/  FFMA R9, R9, R3, R2 ;  /* 0x0000000309097223 */ /* 0x000fc80000000002 */
[----:B------:R-:W-:-:S05]  /*0b70*/  @P1 FADD R9, RZ, -R9 ;  /* 0x80000009ff091221 */ /* 0x000fca0000000000 */
[----:B------:R-:W-:-:S04]  /*0b80*/  FSETP.GT.AND P4, PT, |R9|, |R18|, PT ;  /* 0x400000120900720b */ /* 0x000fc80003f84200 */
[----:B------:R-:W-:Y:S02]  /*0b90*/  FSEL R2, |R9|, |R18|, P4 ;  /* 0x4000001209027208 */ /* 0x000fe40002000200 */
[----:B------:R-:W-:Y:S02]  /*0ba0*/  FSEL R3, |R18|, |R9|, P4 ;  /* 0x4000000912037208 */ /* 0x000fe40002000200 */
[----:B------:R-:W0:Y:S08]  /*0bb0*/  MUFU.RCP R5, R2 ;  /* 0x0000000200057308 */ /* 0x000e300000001000 */
[----:B------:R-:W1:Y:S01]  /*0bc0*/  FCHK P0, R3, R2 ;  /* 0x0000000203007302 */ /* 0x000e620000000000 */
[----:B0-----:R-:W-:-:S04]  /*0bd0*/  FFMA R4, -R2, R5, 1 ;  /* 0x3f80000002047423 */ /* 0x001fc80000000105 */
[----:B------:R-:W-:-:S04]  /*0be0*/  FFMA R4, R5, R4, R5 ;  /* 0x0000000405047223 */ /* 0x000fc80000000005 */
[----:B------:R-:W-:-:S04]  /*0bf0*/  FFMA R5, R3, R4, RZ ;  /* 0x0000000403057223 */ /* 0x000fc800000000ff */
[----:B------:R-:W-:-:S04]  /*0c00*/  FFMA R8, -R2, R5, R3 ;  /* 0x0000000502087223 */ /* 0x000fc80000000103 */
[----:B------:R-:W-:Y:S01]  /*0c10*/  FFMA R4, R4, R8, R5 ;  /* 0x0000000804047223 */ /* 0x000fe20000000005 */
[----:B-1----:R-:W-:Y:S06]  /*0c20*/  @!P0 BRA `(.L_x_12) ;  /* 0x0000000000108947 */ /* 0x002fec0003800000 */
[----:B------:R-:W-:Y:S01]  /*0c30*/  IMAD.MOV.U32 R4, RZ, RZ, R2 ;  /* 0x000000ffff047224 */ /* 0x000fe200078e0002 */
[----:B------:R-:W-:-:S07]  /*0c40*/  MOV R8, 0xc60 ;  /* 0x00000c6000087802 */ /* 0x000fce0000000f00 */
[----:B------:R-:W-:Y:S05]  /*0c50*/  CALL.REL.NOINC `($__internal_0_$__cuda_sm3x_div_rn_noftz_f32_slowpath) ;  /* 0x0000000800a07944 */ /* 0x000fea0003c00000 */
[----:B------:R-:W-:-:S07]  /*0c60*/  IMAD.MOV.U32 R4, RZ, RZ, R3 ;  /* 0x000000ffff047224 */ /* 0x000fce00078e0003 */
.L_x_12:
[----:B------:R-:W-:Y:S05]  /*0c70*/  BSYNC.RECONVERGENT B2 ;  /* 0x0000000000027941 */ /* 0x000fea0003800200 */
.L_x_11:
[----:B------:R-:W-:Y:S02]  /*0c80*/  IMAD.MOV.U32 R8, RZ, RZ, 0x3b33710b ;  /* 0x3b33710bff087424 */ /* 0x000fe400078e00ff */
[----:B------:R-:W-:Y:S01]  /*0c90*/  FMUL R3, R4, R4 ;  /* 0x0000000404037220 */ /* 0x000fe20000400000 */
[----:B------:R-:W-:Y:S01]  /*0ca0*/  FSETP.NEU.AND P1, PT, |R18|, |R9|, PT ;  /* 0x400000091200720b */ /* 0x000fe20003f2d200 */
[----:B------:R-:W-:Y:S01]  /*0cb0*/  FADD R0, R0, 1.87280005920193126790e+35 ;  /* 0x7a10467800007421 */ /* 0x000fe20000000000 */
[----:B------:R-:W-:Y:S01]  /*0cc0*/  FSETP.NEU.AND P0, PT, R2, RZ, PT ;  /* 0x000000ff0200720b */ /* 0x000fe20003f0d000 */
[----:B------:R-:W-:Y:S01]  /*0cd0*/  FFMA R8, R3, R8, -0.015681877732276916504 ;  /* 0xbc80774803087423 */ /* 0x000fe20000000008 */
[----:B------:R-:W-:-:S03]  /*0ce0*/  IMAD.MOV.U32 R2, RZ, RZ, 0x4016cbe4 ;  /* 0x4016cbe4ff027424 */ /* 0x000fc600078e00ff */
[----:B------:R-:W-:-:S04]  /*0cf0*/  FFMA R8, R3, R8, 0.042200751602649688721 ;  /* 0x3d2cdab203087423 */ /* 0x000fc80000000008 */
[----:B------:R-:W-:-:S04]  /*0d00*/  FFMA R8, R3, R8, -0.074792981147766113281 ;  /* 0xbd992d1003087423 */ /* 0x000fc80000000008 */
[----:B------:R-:W-:-:S04]  /*0d10*/  FFMA R8, R3, R8, 0.10640415549278259277 ;  /* 0x3dd9ea6c03087423 */ /* 0x000fc80000000008 */
[----:B------:R-:W-:-:S04]  /*0d20*/  FFMA R8, R3, R8, -0.14207722246646881104 ;  /* 0xbe117cb103087423 */ /* 0x000fc80000000008 */
[----:B------:R-:W-:-:S04]  /*0d30*/  FFMA R8, R3, R8, 0.19993925094604492188 ;  /* 0x3e4cbce003087423 */ /* 0x000fc80000000008 */
[----:B------:R-:W-:-:S04]  /*0d40*/  FFMA R8, R3, R8, -0.33333197236061096191 ;  /* 0xbeaaaa7d03087423 */ /* 0x000fc80000000008 */
[----:B------:R-:W-:Y:S01]  /*0d50*/  FMUL R3, R3, R8 ;  /* 0x0000000803037220 */ /* 0x000fe20000400000 */
[----:B------:R-:W-:-:S03]  /*0d60*/  HFMA2 R8, -RZ, RZ, 1.857421875, -1409 ;  /* 0x3f6ee581ff087431 */ /* 0x000fc600000001ff */
[----:B------:R-:W-:-:S04]  /*0d70*/  FFMA R3, R3, R4, R4 ;  /* 0x0000000403037223 */ /* 0x000fc80000000004 */
[C---:B------:R-:W-:Y:S01]  /*0d80*/  FFMA R4, R8.reuse, 1.6832555532455444336, -R3 ;  /* 0x3fd774eb08047823 */ /* 0x040fe20000000803 */
[----:B------:R-:W-:-:S04]  /*0d90*/  FSEL R5, R8, 1.8663789033889770508, P4 ;  /* 0x3feee58108057808 */ /* 0x000fc80002000000 */
[-C--:B------:R-:W-:Y:S02]  /*0da0*/  FSEL R8, R4, R3.reuse, P4 ;  /* 0x0000000304087208 */ /* 0x080fe40002000000 */
[----:B------:R-:W-:-:S05]  /*0db0*/  FSEL R4, R3, -R3, P4 ;  /* 0x8000000303047208 */ /* 0x000fca0002000000 */
[----:B------:R-:W-:Y:S01]  /*0dc0*/  @!P5 FFMA R8, R5, 1.6832555532455444336, R4 ;  /* 0x3fd774eb0508d823 */ /* 0x000fe20000000004 */
[----:B------:R-:W-:Y:S01]  /*0dd0*/  @!P1 FSEL R8, R2, 0.78539818525314331055, !P5 ;  /* 0x3f490fdb02089808 */ /* 0x000fe20006800000 */
[----:B------:R-:W-:Y:S01]  /*0de0*/  FADD R2, |R9|, |R18| ;  /* 0x4000001209027221 */ /* 0x000fe20000000200 */
[----:B------:R-:W-:-:S04]  /*0df0*/  @!P0 FSEL R8, RZ, 3.1415927410125732422, P5 ;  /* 0x40490fdbff088808 */ /* 0x000fc80002800000 */
[----:B------:R-:W-:Y:S02]  /*0e00*/  FSETP.NAN.AND P0, PT, R2, R2, PT ;  /* 0x000000020200720b */ /* 0x000fe40003f08000 */
[----:B------:R-:W-:-:S04]  /*0e10*/  LOP3.LUT R9, R8, 0x80000000, R9, 0xb8, !PT ;  /* 0x8000000008097812 */ /* 0x000fc800078eb809 */
[----:B------:R-:W-:-:S05]  /*0e20*/  FSEL R9, R2, R9, P0 ;  /* 0x0000000902097208 */ /* 0x000fca0000000000 */
[----:B------:R-:W-:-:S04]  /*0e30*/  FADD R9, -R9, -1.08679993988902819714e+34 ;  /* 0xf805f55c09097421 */ /* 0x000fc80000000100 */
[----:B------:R-:W-:-:S05]  /*0e40*/  FADD R0, R9, R0 ;  /* 0x0000000009007221 */ /* 0x000fca0000000000 */
[----:B------:R-:W-:-:S04]  /*0e50*/  FSETP.GTU.AND P0, PT, R0, R17, PT ;  /* 0x000000110000720b */ /* 0x000fc80003f0c000 */
[----:B------:R-:W-:-:S04]  /*0e60*/  FSEL R0, R0, R12, P0 ;  /* 0x0000000c00007208 */ /* 0x000fc80000000000 */
[----:B------:R-:W-:-:S13]  /*0e70*/  FSETP.GT.AND P0, PT, R0, R11, PT ;  /* 0x0000000b0000720b */ /* 0x000fda0003f04000 */
[----:B------:R-:W-:-:S07]  /*0e80*/  @P0 IMAD.MOV.U32 R0, RZ, RZ, R19 ;  /* 0x000000ffff000224 */ /* 0x000fce00078e0013 */
.L_x_7:
[----:B------:R-:W-:Y:S05]  /*0e90*/  BSYNC.RECONVERGENT B1 ;  /* 0x0000000000017941 */ /* 0x000fea0003800200 */
.L_x_6:
[----:B------:R-:W-:Y:S05]  /*0ea0*/  @P6 BRA `(.L_x_13) ;  /* 0xfffffff8000c6947 */ /* 0x000fea000383ffff */
[----:B------:R-:W-:Y:S05]  /*0eb0*/  BRA `(.L_x_14) ;  /* 0x0000000400d07947 */ /* 0x000fea0003800000 */
.L_x_5:
[----:B------:R-:W-:-:S07]  /*0ec0*/  IMAD.MOV.U32 R21, RZ, RZ, RZ ;  /* 0x000000ffff157224 */ /* 0x000fce00078e00ff */
.L_x_22:
[----:B------:R-:W0:Y:S01]  /*0ed0*/  LDCU UR5, c[0x0][0x388] ;  /* 0x00007100ff0577ac */ /* 0x000e220008000800 */
[----:B------:R-:W-:Y:S01]  /*0ee0*/  FSETP.GE.AND P0, PT, R0, R13, PT ;  /* 0x0000000d0000720b */ /* 0x000fe20003f06000 */
[----:B------:R-:W-:Y:S01]  /*0ef0*/  BSSY.RECONVERGENT B1, `(.L_x_15) ;  /* 0x000006f000017945 */ /* 0x000fe20003800200 */
[----:B------:R-:W-:-:S04]  /*0f00*/  IADD3 R21, PT, PT, R21, 0x1, RZ ;  /* 0x0000000115157810 */ /* 0x000fc80007ffe0ff */
[----:B0-----:R-:W-:-:S07]  /*0f10*/  ISETP.NE.AND P6, PT, R21, UR5, PT ;  /* 0x0000000515007c0c */ /* 0x001fce000bfc5270 */
[----:B-1----:R-:W-:Y:S06]  /*0f20*/  @!P0 BRA `(.L_x_16) ;  /* 0x0000000400ac8947 */ /* 0x002fec0003800000 */
[----:B------:R-:W-:Y:S01]  /*0f30*/  ISETP.NE.AND P1, PT, R20, RZ, PT ;  /* 0x000000ff1400720c */ /* 0x000fe20003f25270 */
[----:B------:R-:W-:Y:S01]  /*0f40*/  BSSY.RECONVERGENT B2, `(.L_x_17) ;  /* 0x0000025000027945 */ /* 0x000fe20003800200 */
[----:B------:R-:W-:Y:S02]  /*0f50*/  IMAD.MOV.U32 R4, RZ, RZ, R16 ;  /* 0x000000ffff047224 */ /* 0x000fe400078e0010 */
[----:B------:R-:W-:-:S09]  /*0f60*/  IMAD.MOV.U32 R5, RZ, RZ, R14 ;  /* 0x000000ffff057224 */ /* 0x000fd200078e000e */
[----:B------:R-:W-:Y:S05]  /*0f70*/  @P1 BRA `(.L_x_18) ;  /* 0x0000000000841947 */ /* 0x000fea0003800000 */
[----:B------:R-:W0:Y:S01]  /*0f80*/  LDC.64 R2, c[0x4][0x10] ;  /* 0x01000400ff027b82 */ /* 0x000e220000000a00 */
[----:B------:R-:W-:Y:S01]  /*0f90*/  CS2R R22, SRZ ;  /* 0x0000000000167805 */ /* 0x000fe2000001ff00 */
[----:B------:R-:W-:-:S06]  /*0fa0*/  UMOV UR5, URZ ;  /* 0x000000ff00057c82 */ /* 0x000fcc0008000000 */
.L_x_19:
[----:B0-----:R-:W-:-:S05]  /*0fb0*/  IMAD.WIDE.U32 R8, R23, 0x4, R2 ;  /* 0x0000000417087825 */ /* 0x001fca00078e0002 */
[----:B------:R-:W2:Y:S01]  /*0fc0*/  LDG.E.CONSTANT R5, desc[UR8][R8.64] ;  /* 0x0000000808057981 */ /* 0x000ea2000c1e9900 */
[C---:B-1----:R-:W-:Y:S01]  /*0fd0*/  IMAD R24, R23.reuse, 0x4, R1 ;  /* 0x0000000417187824 */ /* 0x042fe200078e0201 */
[----:B------:R-:W-:-:S04]  /*0fe0*/  IADD3 R23, PT, PT, R23, 0x1, RZ ;  /* 0x0000000117177810 */ /* 0x000fc80007ffe0ff */
[----:B------:R-:W-:Y:S01]  /*0ff0*/  ISETP.NE.AND P0, PT, R23, 0x6, PT ;  /* 0x000000061700780c */ /* 0x000fe20003f05270 */
[----:B--2---:R-:W-:-:S03]  /*1000*/  IMAD.WIDE.U32 R4, R5, R10, RZ ;  /* 0x0000000a05047225 */ /* 0x004fc600078e00ff */
[----:B------:R-:W-:-:S04]  /*1010*/  IADD3 R25, P1, PT, R4, R22, RZ ;  /* 0x0000001604197210 */ /* 0x000fc80007f3e0ff */
[----:B------:R-:W-:Y:S01]  /*1020*/  IADD3.X R22, PT, PT, R5, UR5, RZ, P1, !PT ;  /* 0x0000000505167c10 */ /* 0x000fe20008ffe4ff */
[----:B------:R1:W-:Y:S04]  /*1030*/  STL [R24], R25 ;  /* 0x0000001918007387 */ /* 0x0003e80000100800 */
[----:B------:R-:W-:Y:S05]  /*1040*/  @P0 BRA `(.L_x_19) ;  /* 0xfffffffc00d80947 */ /* 0x000fea000383ffff */
[----:B------:R0:W-:Y:S04]  /*1050*/  STL [R1+0x18], R22 ;  /* 0x0000181601007387 */ /* 0x0001e80000100800 */
[----:B------:R-:W2:Y:S04]  /*1060*/  LDL R2, [R15+0x14] ;  /* 0x000014000f027983 */ /* 0x000ea80000100800 */
[----:B------:R-:W2:Y:S01]  /*1070*/  LDL R5, [R15+0x18] ;  /* 0x000018000f057983 */ /* 0x000ea20000100800 */
[----:B------:R-:W-:Y:S01]  /*1080*/  UMOV UR10, 0x54442d19 ;  /* 0x54442d19000a7882 */ /* 0x000fe20000000000 */
[----:B------:R-:W-:Y:S01]  /*1090*/  UMOV UR11, 0x3bf921fb ;  /* 0x3bf921fb000b7882 */ /* 0x000fe20000000000 */
[----:B------:R-:W-:-:S02]  /*10a0*/  ISETP.GE.AND P1, PT, R7, RZ, PT ;  /* 0x000000ff0700720c */ /* 0x000fc40003f26270 */
[C-C-:B--2---:R-:W-:Y:S01]  /*10b0*/  SHF.L.W.U32.HI R4, R2.reuse, 0x2, R5.reuse ;  /* 0x0000000202047819 */ /* 0x144fe20000010e05 */
[----:B------:R-:W-:Y:S01]  /*10c0*/  IMAD.SHL.U32 R2, R2, 0x4, RZ ;  /* 0x0000000402027824 */ /* 0x000fe200078e00ff */
[----:B------:R-:W-:Y:S02]  /*10d0*/  SHF.R.U32.HI R5, RZ, 0x1e, R5 ;  /* 0x0000001eff057819 */ /* 0x000fe40000011605 */
[----:B------:R-:W-:Y:S02]  /*10e0*/  SHF.R.S32.HI R3, RZ, 0x1f, R4 ;  /* 0x0000001fff037819 */ /* 0x000fe40000011404 */
[----:B0-----:R-:W-:Y:S02]  /*10f0*/  LOP3.LUT R22, R4, R7, RZ, 0x3c, !PT ;  /* 0x0000000704167212 */ /* 0x001fe400078e3cff */
[C---:B------:R-:W-:Y:S02]  /*1100*/  LOP3.LUT R2, R3.reuse, R2, RZ, 0x3c, !PT ;  /* 0x0000000203027212 */ /* 0x040fe400078e3cff */
[----:B------:R-:W-:-:S02]  /*1110*/  LOP3.LUT R3, R3, R4, RZ, 0x3c, !PT ;  /* 0x0000000403037212 */ /* 0x000fc400078e3cff */
[----:B------:R-:W-:Y:S02]  /*1120*/  LEA.HI R4, R4, R5, RZ, 0x1 ;  /* 0x0000000504047211 */ /* 0x000fe400078f08ff */
[----:B------:R-:W-:Y:S02]  /*1130*/  ISETP.GE.AND P0, PT, R22, RZ, PT ;  /* 0x000000ff1600720c */ /* 0x000fe40003f06270 */
[----:B------:R-:W0:Y:S01]  /*1140*/  I2F.F64.S64 R2, R2 ;  /* 0x0000000200027312 */ /* 0x000e220000301c00 */
[----:B------:R-:W-:Y:S01]  /*1150*/  @!P1 IMAD.MOV R4, RZ, RZ, -R4 ;  /* 0x000000ffff049224 */ /* 0x000fe200078e0a04 */
[----:B0-----:R-:W-:-:S10]  /*1160*/  DMUL R8, R2, UR10 ;  /* 0x0000000a02087c28 */ /* 0x001fd40008000000 */
[----:B------:R-:W0:Y:S02]  /*1170*/  F2F.F32.F64 R8, R8 ;  /* 0x0000000800087310 */ /* 0x000e240000301000 */
[----:B0-----:R-:W-:-:S07]  /*1180*/  FSEL R5, -R8, R8, !P0 ;  /* 0x0000000808057208 */ /* 0x001fce0004000100 */
.L_x_18:
[----:B------:R-:W-:Y:S05]  /*1190*/  BSYNC.RECONVERGENT B2 ;  /* 0x0000000000027941 */ /* 0x000fea0003800200 */
.L_x_17:
[----:B------:R-:W-:Y:S02]  /*11a0*/  IMAD.MOV.U32 R2, RZ, RZ, 0x37cbac00 ;  /* 0x37cbac00ff027424 */ /* 0x000fe400078e00ff */
[----:B------:R-:W-:Y:S01]  /*11b0*/  FMUL R3, R5, R5 ;  /* 0x0000000505037220 */ /* 0x000fe20000400000 */
[----:B------:R-:W-:Y:S01]  /*11c0*/  LOP3.LUT R8, R4, 0x1, RZ, 0xc0, !PT ;  /* 0x0000000104087812 */ /* 0x000fe200078ec0ff */
[----:B------:R-:W-:Y:S01]  /*11d0*/  IMAD.MOV.U32 R9, RZ, RZ, 0x3effffff ;  /* 0x3effffffff097424 */ /* 0x000fe200078e00ff */
[----:B------:R-:W-:Y:S01]  /*11e0*/  MOV R22, 0x3d2aaabb ;  /* 0x3d2aaabb00167802 */ /* 0x000fe20000000f00 */
[----:B------:R-:W-:Y:S01]  /*11f0*/  FFMA R2, R3, R2, -0.0013887860113754868507 ;  /* 0xbab607ed03027423 */ /* 0x000fe20000000002 */
[----:B------:R-:W-:Y:S01]  /*1200*/  ISETP.NE.U32.AND P0, PT, R8, 0x1, PT ;  /* 0x000000010800780c */ /* 0x000fe20003f05070 */
[----:B------:R-:W-:Y:S01]  /*1210*/  BSSY.RECONVERGENT B2, `(.L_x_20) ;  /* 0x000001b000027945 */ /* 0x000fe20003800200 */
[----:B------:R-:W-:Y:S02]  /*1220*/  LOP3.LUT P1, RZ, R4, 0x2, RZ, 0xc0, !PT ;  /* 0x0000000204ff7812 */ /* 0x000fe4000782c0ff */
[----:B------:R-:W-:-:S02]  /*1230*/  FSEL R8, R2, -0.00019574658654164522886, !P0 ;  /* 0xb94d415302087808 */ /* 0x000fc40004000000 */
[----:B------:R-:W-:Y:S02]  /*1240*/  FSEL R22, R22, 0.0083327032625675201416, !P0 ;  /* 0x3c0885e416167808 */ /* 0x000fe40004000000 */
[----:B------:R-:W-:Y:S02]  /*1250*/  FSEL R2, R5, 1, P0 ;  /* 0x3f80000005027808 */ /* 0x000fe40000000000 */
[----:B------:R-:W-:Y:S01]  /*1260*/  FSEL R5, -R9, -0.16666662693023681641, !P0 ;  /* 0xbe2aaaa809057808 */ /* 0x000fe20004000100 */
[C---:B------:R-:W-:Y:S01]  /*1270*/  FFMA R8, R3.reuse, R8, R22 ;  /* 0x0000000803087223 */ /* 0x040fe20000000016 */
[----:B------:R-:W-:Y:S01]  /*1280*/  ISETP.GE.AND P5, PT, R18, RZ, PT ;  /* 0x000000ff1200720c */ /* 0x000fe20003fa6270 */
[C---:B------:R-:W-:Y:S02]  /*1290*/  FFMA R9, R3.reuse, R2, RZ ;  /* 0x0000000203097223 */ /* 0x040fe400000000ff */
[----:B------:R-:W-:-:S04]  /*12a0*/  FFMA R5, R3, R8, R5 ;  /* 0x0000000803057223 */ /* 0x000fc80000000005 */
[----:B------:R-:W-:-:S04]  /*12b0*/  FFMA R9, R9, R5, R2 ;  /* 0x0000000509097223 */ /* 0x000fc80000000002 */
[----:B------:R-:W-:-:S05]  /*12c0*/  @P1 FADD R9, RZ, -R9 ;  /* 0x80000009ff091221 */ /* 0x000fca0000000000 */
[----:B------:R-:W-:-:S04]  /*12d0*/  FSETP.GT.AND P4, PT, |R9|, |R18|, PT ;  /* 0x400000120900720b */ /* 0x000fc80003f84200 */
[----:B------:R-:W-:Y:S02]  /*12e0*/  FSEL R2, |R9|, |R18|, P4 ;  /* 0x4000001209027208 */ /* 0x000fe40002000200 */
[----:B------:R-:W-:Y:S02]  /*12f0*/  FSEL R3, |R18|, |R9|, P4 ;  /* 0x4000000912037208 */ /* 0x000fe40002000200 */
[----:B------:R-:W0:Y:S08]  /*1300*/  MUFU.RCP R5, R2 ;  /* 0x0000000200057308 */ /* 0x000e300000001000 */
[----:B------:R-:W2:Y:S01]  /*1310*/  FCHK P0, R3, R2 ;  /* 0x0000000203007302 */ /* 0x000ea20000000000 */
[----:B0-----:R-:W-:-:S04]  /*1320*/  FFMA R4, -R2, R5, 1 ;  /* 0x3f80000002047423 */ /* 0x001fc80000000105 */
[----:B------:R-:W-:-:S04]  /*1330*/  FFMA R4, R5, R4, R5 ;  /* 0x0000000405047223 */ /* 0x000fc80000000005 */
[----:B------:R-:W-:-:S04]  /*1340*/  FFMA R5, R3, R4, RZ ;  /* 0x0000000403057223 */ /* 0x000fc800000000ff */
[----:B------:R-:W-:-:S04]  /*1350*/  FFMA R8, -R2, R5, R3 ;  /* 0x0000000502087223 */ /* 0x000fc80000000103 */
[----:B------:R-:W-:Y:S01]  /*1360*/  FFMA R4, R4, R8, R5 ;  /* 0x0000000804047223 */ /* 0x000fe20000000005 */
[----:B--2---:R-:W-:Y:S06]  /*1370*/  @!P0 BRA `(.L_x_21) ;  /* 0x0000000000108947 */ /* 0x004fec0003800000 */
[----:B------:R-:W-:Y:S01]  /*1380*/  IMAD.MOV.U32 R4, RZ, RZ, R2 ;  /* 0x000000ffff047224 */ /* 0x000fe200078e0002 */
[----:B------:R-:W-:-:S07]  /*1390*/  MOV R8, 0x13b0 ;  /* 0x000013b000087802 */ /* 0x000fce0000000f00 */
[----:B-1----:R-:W-:Y:S05]  /*13a0*/  CALL.REL.NOINC `($__internal_0_$__cuda_sm3x_div_rn_noftz_f32_slowpath) ;  /* 0x0000000000cc7944 */ /* 0x002fea0003c00000 */
[----:B------:R-:W-:-:S07]  /*13b0*/  IMAD.MOV.U32 R4, RZ, RZ, R3 ;  /* 0x000000ffff047224 */ /* 0x000fce00078e0003 */
.L_x_21:
[----:B------:R-:W-:Y:S05]  /*13c0*/  BSYNC.RECONVERGENT B2 ;  /* 0x0000000000027941 */ /* 0x000fea0003800200 */
.L_x_20:
[----:B------:R-:W-:Y:S02]  /*13d0*/  HFMA2 R8, -RZ, RZ, 0.89990234375, 10328 ;  /* 0x3b33710bff087431 */ /* 0x000fe400000001ff */
[----:B------:R-:W-:Y:S01]  /*13e0*/  FMUL R3, R4, R4 ;  /* 0x0000000404037220 */ /* 0x000fe20000400000 */
[----:B------:R-:W-:Y:S01]  /*13f0*/  FSETP.NEU.AND P1, PT, |R18|, |R9|, PT ;  /* 0x400000091200720b */ /* 0x000fe20003f2d200 */
[----:B------:R-:W-:Y:S01]  /*1400*/  FADD R0, R0, 1.87280005920193126790e+35 ;  /* 0x7a10467800007421 */ /* 0x000fe20000000000 */
[----:B------:R-:W-:Y:S01]  /*1410*/  FSETP.NEU.AND P0, PT, R2, RZ, PT ;  /* 0x000000ff0200720b */ /* 0x000fe20003f0d000 */
[----:B------:R-:W-:Y:S02]  /*1420*/  IMAD.MOV.U32 R2, RZ, RZ, 0x4016cbe4 ;  /* 0x4016cbe4ff027424 */ /* 0x000fe400078e00ff */
[----:B------:R-:W-:-:S04]  /*1430*/  FFMA R8, R3, R8, -0.015681877732276916504 ;  /* 0xbc80774803087423 */ /* 0x000fc80000000008 */
[----:B------:R-:W-:-:S04]  /*1440*/  FFMA R8, R3, R8, 0.042200751602649688721 ;  /* 0x3d2cdab203087423 */ /* 0x000fc80000000008 */
[----:B------:R-:W-:-:S04]  /*1450*/  FFMA R8, R3, R8, -0.074792981147766113281 ;  /* 0xbd992d1003087423 */ /* 0x000fc80000000008 */
[----:B------:R-:W-:-:S04]  /*1460*/  FFMA R8, R3, R8, 0.10640415549278259277 ;  /* 0x3dd9ea6c03087423 */ /* 0x000fc80000000008 */
[----:B------:R-:W-:-:S04]  /*1470*/  FFMA R8, R3, R8, -0.14207722246646881104 ;  /* 0xbe117cb103087423 */ /* 0x000fc80000000008 */
[----:B------:R-:W-:-:S04]  /*1480*/  FFMA R8, R3, R8, 0.19993925094604492188 ;  /* 0x3e4cbce003087423 */ /* 0x000fc80000000008 */
[----:B------:R-:W-:-:S04]  /*1490*/  FFMA R8, R3, R8, -0.33333197236061096191 ;  /* 0xbeaaaa7d03087423 */ /* 0x000fc80000000008 */
[----:B------:R-:W-:Y:S01]  /*14a0*/  FMUL R3, R3, R8 ;  /* 0x0000000803037220 */ /* 0x000fe20000400000 */
[----:B------:R-:W-:-:S03]  /*14b0*/  IMAD.MOV.U32 R8, RZ, RZ, 0x3f6ee581 ;  /* 0x3f6ee581ff087424 */ /* 0x000fc600078e00ff */
[----:B------:R-:W-:Y:S02]  /*14c0*/  FFMA R3, R3, R4, R4 ;  /* 0x0000000403037223 */ /* 0x000fe40000000004 */
[C---:B------:R-:W-:Y:S02]  /*14d0*/  FSEL R5, R8.reuse, 1.8663789033889770508, P4 ;  /* 0x3feee58108057808 */ /* 0x040fe40002000000 */
[----:B------:R-:W-:-:S05]  /*14e0*/  FFMA R4, R8, 1.6832555532455444336, -R3 ;  /* 0x3fd774eb08047823 */ /* 0x000fca0000000803 */
        /* <DEDUP_REMOVED lines=15> */
.L_x_16:
[----:B------:R-:W-:Y:S05]  /*15e0*/  BSYNC.RECONVERGENT B1 ;  /* 0x0000000000017941 */ /* 0x000fea0003800200 */
.L_x_15:
[----:B------:R-:W-:Y:S05]  /*15f0*/  @P6 BRA `(.L_x_22) ;  /* 0xfffffff800346947 */ /* 0x000fea000383ffff */
.L_x_14:
[----:B------:R-:W-:Y:S05]  /*1600*/  BSYNC.RECONVERGENT B0 ;  /* 0x0000000000007941 */ /* 0x000fea0003800200 */
.L_x_4:
[----:B------:R-:W-:Y:S05]  /*1610*/  BRA.U UP0, `(.L_x_23) ;  /* 0xfffffff100107547 */ /* 0x000fea000b83ffff */
.L_x_0:
[----:B------:R-:W0:Y:S01]  /*1620*/  F2F.F64.F32 R2, R0 ;  /* 0x0000000000027310 */ /* 0x000e220000201800 */
[----:B------:R-:W-:Y:S01]  /*1630*/  MOV R8, 0x0 ;  /* 0x0000000000087802 */ /* 0x000fe20000000f00 */
[----:B------:R-:W2:Y:S01]  /*1640*/  LDCU.64 UR4, c[0x4][0x8] ;  /* 0x01000100ff0477ac */ /* 0x000ea20008000a00 */
[----:B------:R-:W-:-:S04]  /*1650*/  IADD3 R6, P0, P1, R1, 0x20, R6 ;  /* 0x0000002001067810 */ /* 0x000fc8000791e006 */
[----:B------:R-:W3:Y:S01]  /*1660*/  LDC.64 R8, c[0x4][R8] ;  /* 0x0100000008087b82 */ /* 0x000ee20000000a00 */
[----:B------:R-:W-:Y:S01]  /*1670*/  IADD3.X R7, PT, PT, RZ, UR7, RZ, P0, P1 ;  /* 0x00000007ff077c10 */ /* 0x000fe200087e24ff */
[----:B0-----:R0:W-:Y:S01]  /*1680*/  STL.64 [R1+0x20], R2 ;  /* 0x0000200201007387 */ /* 0x0011e20000100a00 */
[----:B--2---:R-:W-:Y:S01]  /*1690*/  MOV R4, UR4 ;  /* 0x0000000400047c02 */ /* 0x004fe20008000f00 */
[----:B------:R-:W-:-:S07]  /*16a0*/  IMAD.U32 R5, RZ, RZ, UR5 ;  /* 0x00000005ff057e24 */ /* 0x000fce000f8e00ff */
[----:B------:R-:W-:-:S07]  /*16b0*/  LEPC R20, `(.L_x_24) ;  /* 0x000000001014794e */ /* 0x000fce0000000000 */
[----:B01-3--:R-:W-:Y:S05]  /*16c0*/  CALL.ABS.NOINC R8 ;  /* 0x0000000008007343 */ /* 0x00bfea0003c00000 */
.L_x_24:
[----:B------:R-:W-:Y:S05]  /*16d0*/  EXIT ;  /* 0x000000000000794d */ /* 0x000fea0003800000 */
        .weak           $__internal_0_$__cuda_sm3x_div_rn_noftz_f32_slowpath
        .type           $__internal_0_$__cuda_sm3x_div_rn_noftz_f32_slowpath,@function
        .size           $__internal_0_$__cuda_sm3x_div_rn_noftz_f32_slowpath,(.L_x_37 - $__internal_0_$__cuda_sm3x_div_rn_noftz_f32_slowpath)
$__internal_0_$__cuda_sm3x_div_rn_noftz_f32_slowpath:
[----:B------:R-:W-:Y:S01]  /*16e0*/  SHF.R.U32.HI R5, RZ, 0x17, R4 ;  /* 0x00000017ff057819 */ /* 0x000fe20000011604 */
[----:B------:R-:W-:Y:S01]  /*16f0*/  BSSY.RECONVERGENT B3, `(.L_x_25) ;  /* 0x0000062000037945 */ /* 0x000fe20003800200 */
[----:B------:R-:W-:Y:S02]  /*1700*/  SHF.R.U32.HI R22, RZ, 0x17, R3 ;  /* 0x00000017ff167819 */ /* 0x000fe40000011603 */
[----:B------:R-:W-:Y:S02]  /*1710*/  LOP3.LUT R5, R5, 0xff, RZ, 0xc0, !PT ;  /* 0x000000ff05057812 */ /* 0x000fe400078ec0ff */
[----:B------:R-:W-:-:S03]  /*1720*/  LOP3.LUT R26, R22, 0xff, RZ, 0xc0, !PT ;  /* 0x000000ff161a7812 */ /* 0x000fc600078ec0ff */
[----:B------:R-:W-:Y:S02]  /*1730*/  VIADD R24, R5, 0xffffffff ;  /* 0xffffffff05187836 */ /* 0x000fe40000000000 */
[----:B------:R-:W-:-:S03]  /*1740*/  VIADD R23, R26, 0xffffffff ;  /* 0xffffffff1a177836 */ /* 0x000fc60000000000 */
[----:B------:R-:W-:-:S04]  /*1750*/  ISETP.GT.U32.AND P0, PT, R24, 0xfd, PT ;  /* 0x000000fd1800780c */ /* 0x000fc80003f04070 */
[----:B------:R-:W-:-:S13]  /*1760*/  ISETP.GT.U32.OR P0, PT, R23, 0xfd, P0 ;  /* 0x000000fd1700780c */ /* 0x000fda0000704470 */
[----:B------:R-:W-:Y:S01]  /*1770*/  @!P0 MOV R22, RZ ;  /* 0x000000ff00168202 */ /* 0x000fe20000000f00 */
[----:B------:R-:W-:Y:S06]  /*1780*/  @!P0 BRA `(.L_x_26) ;  /* 0x00000000005c8947 */ /* 0x000fec0003800000 */
[----:B------:R-:W-:Y:S02]  /*1790*/  FSETP.GTU.FTZ.AND P0, PT, |R3|, +INF , PT ;  /* 0x7f8000000300780b */ /* 0x000fe40003f1c200 */
[----:B------:R-:W-:-:S04]  /*17a0*/  FSETP.GTU.FTZ.AND P1, PT, |R4|, +INF , PT ;  /* 0x7f8000000400780b */ /* 0x000fc80003f3c200 */
[----:B------:R-:W-:-:S13]  /*17b0*/  PLOP3.LUT P0, PT, P0, P1, PT, 0xf8, 0x8f ;  /* 0x00000000008f781c */ /* 0x000fda0000703f70 */
[----:B------:R-:W-:Y:S05]  /*17c0*/  @P0 BRA `(.L_x_27) ;  /* 0x00000004004c0947 */ /* 0x000fea0003800000 */
[----:B------:R-:W-:-:S13]  /*17d0*/  LOP3.LUT P0, RZ, R4, 0x7fffffff, R3, 0xc8, !PT ;  /* 0x7fffffff04ff7812 */ /* 0x000fda000780c803 */
[----:B------:R-:W-:Y:S05]  /*17e0*/  @!P0 BRA `(.L_x_28) ;  /* 0x00000004003c8947 */ /* 0x000fea0003800000 */
[C---:B------:R-:W-:Y:S02]  /*17f0*/  FSETP.NEU.FTZ.AND P2, PT, |R3|.reuse, +INF , PT ;  /* 0x7f8000000300780b */ /* 0x040fe40003f5d200 */
[----:B------:R-:W-:Y:S02]  /*1800*/  FSETP.NEU.FTZ.AND P1, PT, |R4|, +INF , PT ;  /* 0x7f8000000400780b */ /* 0x000fe40003f3d200 */
[----:B------:R-:W-:-:S11]  /*1810*/  FSETP.NEU.FTZ.AND P0, PT, |R3|, +INF , PT ;  /* 0x7f8000000300780b */ /* 0x000fd60003f1d200 */
[----:B------:R-:W-:Y:S05]  /*1820*/  @!P1 BRA !P2, `(.L_x_28) ;  /* 0x00000004002c9947 */ /* 0x000fea0005000000 */
[----:B------:R-:W-:-:S04]  /*1830*/  LOP3.LUT P2, RZ, R3, 0x7fffffff, RZ, 0xc0, !PT ;  /* 0x7fffffff03ff7812 */ /* 0x000fc8000784c0ff */
[----:B------:R-:W-:-:S13]  /*1840*/  PLOP3.LUT P2, PT, P1, P2, PT, 0x2f, 0xf2 ;  /* 0x0000000000f2781c */ /* 0x000fda0000f44577 */
[----:B------:R-:W-:Y:S05]  /*1850*/  @P2 BRA `(.L_x_29) ;  /* 0x0000000400182947 */ /* 0x000fea0003800000 */
[----:B------:R-:W-:-:S04]  /*1860*/  LOP3.LUT P1, RZ, R4, 0x7fffffff, RZ, 0xc0, !PT ;  /* 0x7fffffff04ff7812 */ /* 0x000fc8000782c0ff */
[----:B------:R-:W-:-:S13]  /*1870*/  PLOP3.LUT P0, PT, P0, P1, PT, 0x2f, 0xf2 ;  /* 0x0000000000f2781c */ /* 0x000fda0000702577 */
[----:B------:R-:W-:Y:S05]  /*1880*/  @P0 BRA `(.L_x_30) ;  /* 0x0000000400000947 */ /* 0x000fea0003800000 */
[----:B------:R-:W-:Y:S02]  /*1890*/  ISETP.GE.AND P0, PT, R23, RZ, PT ;  /* 0x000000ff1700720c */ /* 0x000fe40003f06270 */
[----:B------:R-:W-:-:S11]  /*18a0*/  ISETP.GE.AND P1, PT, R24, RZ, PT ;  /* 0x000000ff1800720c */ /* 0x000fd60003f26270 */
[----:B------:R-:W-:Y:S02]  /*18b0*/  @P0 IMAD.MOV.U32 R22, RZ, RZ, RZ ;  /* 0x000000ffff160224 */ /* 0x000fe400078e00ff */
[----:B------:R-:W-:Y:S01]  /*18c0*/  @!P0 FFMA R3, R3, 1.84467440737095516160e+19, RZ ;  /* 0x5f80000003038823 */ /* 0x000fe200000000ff */
[----:B------:R-:W-:Y:S02]  /*18d0*/  @!P0 IMAD.MOV.U32 R22, RZ, RZ, -0x40 ;  /* 0xffffffc0ff168424 */ /* 0x000fe400078e00ff */
[----:B------:R-:W-:Y:S02]  /*18e0*/  @!P1 FFMA R4, R4, 1.84467440737095516160e+19, RZ ;  /* 0x5f80000004049823 */ /* 0x000fe400000000ff */
[----:B------:R-:W-:-:S07]  /*18f0*/  @!P1 VIADD R22, R22, 0x40 ;  /* 0x0000004016169836 */ /* 0x000fce0000000000 */
.L_x_26:
[----:B------:R-:W-:Y:S01]  /*1900*/  LEA R23, R5, 0xc0800000, 0x17 ;  /* 0xc080000005177811 */ /* 0x000fe200078eb8ff */
[----:B------:R-:W-:Y:S01]  /*1910*/  VIADD R26, R26, 0xffffff81 ;  /* 0xffffff811a1a7836 */ /* 0x000fe20000000000 */
[----:B------:R-:W-:Y:S02]  /*1920*/  BSSY.RECONVERGENT B4, `(.L_x_31) ;  /* 0x0000035000047945 */ /* 0x000fe40003800200 */
[----:B------:R-:W-:Y:S01]  /*1930*/  IADD3 R25, PT, PT, -R23, R4, RZ ;  /* 0x0000000417197210 */ /* 0x000fe20007ffe1ff */
[----:B------:R-:W-:-:S03]  /*1940*/  IMAD R3, R26, -0x800000, R3 ;  /* 0xff8000001a037824 */ /* 0x000fc600078e0203 */
[----:B------:R0:W1:Y:S01]  /*1950*/  MUFU.RCP R4, R25 ;  /* 0x0000001900047308 */ /* 0x0000620000001000 */
[----:B------:R-:W-:Y:S01]  /*1960*/  FADD.FTZ R24, -R25, -RZ ;  /* 0x800000ff19187221 */ /* 0x000fe20000010100 */
[----:B0-----:R-:W-:-:S05]  /*1970*/  IADD3 R25, PT, PT, R26, 0x7f, -R5 ;  /* 0x0000007f1a197810 */ /* 0x001fca0007ffe805 */
[----:B------:R-:W-:Y:S02]  /*1980*/  IMAD.IADD R22, R25, 0x1, R22 ;  /* 0x0000000119167824 */ /* 0x000fe400078e0216 */
[----:B-1----:R-:W-:-:S04]  /*1990*/  FFMA R23, R4, R24, 1 ;  /* 0x3f80000004177423 */ /* 0x002fc80000000018 */
[----:B------:R-:W-:-:S04]  /*19a0*/  FFMA R4, R4, R23, R4 ;  /* 0x0000001704047223 */ /* 0x000fc80000000004 */
[----:B------:R-:W-:-:S04]  /*19b0*/  FFMA R23, R3, R4, RZ ;  /* 0x0000000403177223 */ /* 0x000fc800000000ff */
[----:B------:R-:W-:-:S04]  /*19c0*/  FFMA R27, R24, R23, R3 ;  /* 0x00000017181b7223 */ /* 0x000fc80000000003 */
[----:B------:R-:W-:-:S04]  /*19d0*/  FFMA R23, R4, R27, R23 ;  /* 0x0000001b04177223 */ /* 0x000fc80000000017 */
[----:B------:R-:W-:-:S04]  /*19e0*/  FFMA R24, R24, R23, R3 ;  /* 0x0000001718187223 */ /* 0x000fc80000000003 */
[----:B------:R-:W-:-:S05]  /*19f0*/  FFMA R3, R4, R24, R23 ;  /* 0x0000001804037223 */ /* 0x000fca0000000017 */
[----:B------:R-:W-:-:S04]  /*1a00*/  SHF.R.U32.HI R5, RZ, 0x17, R3 ;  /* 0x00000017ff057819 */ /* 0x000fc80000011603 */
[----:B------:R-:W-:-:S05]  /*1a10*/  LOP3.LUT R5, R5, 0xff, RZ, 0xc0, !PT ;  /* 0x000000ff05057812 */ /* 0x000fca00078ec0ff */
[----:B------:R-:W-:-:S05]  /*1a20*/  IMAD.IADD R25, R5, 0x1, R22 ;  /* 0x0000000105197824 */ /* 0x000fca00078e0216 */
[----:B------:R-:W-:-:S04]  /*1a30*/  IADD3 R5, PT, PT, R25, -0x1, RZ ;  /* 0xffffffff19057810 */ /* 0x000fc80007ffe0ff */
[----:B------:R-:W-:-:S13]  /*1a40*/  ISETP.GE.U32.AND P0, PT, R5, 0xfe, PT ;  /* 0x000000fe0500780c */ /* 0x000fda0003f06070 */
[----:B------:R-:W-:Y:S05]  /*1a50*/  @!P0 BRA `(.L_x_32) ;  /* 0x0000000000808947 */ /* 0x000fea0003800000 */
[----:B------:R-:W-:-:S13]  /*1a60*/  ISETP.GT.AND P0, PT, R25, 0xfe, PT ;  /* 0x000000fe1900780c */ /* 0x000fda0003f04270 */
[----:B------:R-:W-:Y:S05]  /*1a70*/  @P0 BRA `(.L_x_33) ;  /* 0x00000000006c0947 */ /* 0x000fea0003800000 */
[----:B------:R-:W-:-:S13]  /*1a80*/  ISETP.GE.AND P0, PT, R25, 0x1, PT ;  /* 0x000000011900780c */ /* 0x000fda0003f06270 */
[----:B------:R-:W-:Y:S05]  /*1a90*/  @P0 BRA `(.L_x_34) ;  /* 0x0000000000740947 */ /* 0x000fea0003800000 */
[----:B------:R-:W-:Y:S02]  /*1aa0*/  ISETP.GE.AND P0, PT, R25, -0x18, PT ;  /* 0xffffffe81900780c */ /* 0x000fe40003f06270 */
[----:B------:R-:W-:-:S11]  /*1ab0*/  LOP3.LUT R3, R3, 0x80000000, RZ, 0xc0, !PT ;  /* 0x8000000003037812 */ /* 0x000fd600078ec0ff */
[----:B------:R-:W-:Y:S05]  /*1ac0*/  @!P0 BRA `(.L_x_34) ;  /* 0x0000000000688947 */ /* 0x000fea0003800000 */
[CCC-:B------:R-:W-:Y:S01]  /*1ad0*/  FFMA.RZ R5, R4.reuse, R24.reuse, R23.reuse ;  /* 0x0000001804057223 */ /* 0x1c0fe2000000c017 */
[C---:B------:R-:W-:Y:S02]  /*1ae0*/  ISETP.NE.AND P0, PT, R25.reuse, RZ, PT ;  /* 0x000000ff1900720c */ /* 0x040fe40003f05270 */
[----:B------:R-:W-:Y:S02]  /*1af0*/  ISETP.NE.AND P1, PT, R25, RZ, PT ;  /* 0x000000ff1900720c */ /* 0x000fe40003f25270 */
[----:B------:R-:W-:Y:S01]  /*1b00*/  LOP3.LUT R22, R5, 0x7fffff, RZ, 0xc0, !PT ;  /* 0x007fffff05167812 */ /* 0x000fe200078ec0ff */
[CCC-:B------:R-:W-:Y:S01]  /*1b10*/  FFMA.RP R5, R4.reuse, R24.reuse, R23.reuse ;  /* 0x0000001804057223 */ /* 0x1c0fe20000008017 */
[----:B------:R-:W-:Y:S01]  /*1b20*/  FFMA.RM R4, R4, R24, R23 ;  /* 0x0000001804047223 */ /* 0x000fe20000004017 */
[----:B------:R-:W-:Y:S01]  /*1b30*/  VIADD R23, R25, 0x20 ;  /* 0x0000002019177836 */ /* 0x000fe20000000000 */
[----:B------:R-:W-:Y:S01]  /*1b40*/  LOP3.LUT R22, R22, 0x800000, RZ, 0xfc, !PT ;  /* 0x0080000016167812 */ /* 0x000fe200078efcff */
[----:B------:R-:W-:-:S02]  /*1b50*/  IMAD.MOV R24, RZ, RZ, -R25 ;  /* 0x000000ffff187224 */ /* 0x000fc400078e0a19 */
[----:B------:R-:W-:Y:S02]  /*1b60*/  FSETP.NEU.FTZ.AND P2, PT, R5, R4, PT ;  /* 0x000000040500720b */ /* 0x000fe40003f5d000 */
[----:B------:R-:W-:Y:S02]  /*1b70*/  SHF.L.U32 R23, R22, R23, RZ ;  /* 0x0000001716177219 */ /* 0x000fe400000006ff */
[----:B------:R-:W-:Y:S02]  /*1b80*/  SEL R5, R24, RZ, P0 ;  /* 0x000000ff18057207 */ /* 0x000fe40000000000 */
[----:B------:R-:W-:Y:S02]  /*1b90*/  ISETP.NE.AND P1, PT, R23, RZ, P1 ;  /* 0x000000ff1700720c */ /* 0x000fe40000f25270 */
[----:B------:R-:W-:Y:S02]  /*1ba0*/  SHF.R.U32.HI R5, RZ, R5, R22 ;  /* 0x00000005ff057219 */ /* 0x000fe40000011616 */
[----:B------:R-:W-:-:S02]  /*1bb0*/  PLOP3.LUT P1, PT, P2, P1, PT, 0xf8, 0x8f ;  /* 0x00000000008f781c */ /* 0x000fc40001723f70 */
[----:B------:R-:W-:Y:S02]  /*1bc0*/  SHF.R.U32.HI R23, RZ, 0x1, R5 ;  /* 0x00000001ff177819 */ /* 0x000fe40000011605 */
[----:B------:R-:W-:-:S04]  /*1bd0*/  SEL R4, RZ, 0x1, !P1 ;  /* 0x00000001ff047807 */ /* 0x000fc80004800000 */
[----:B------:R-:W-:-:S04]  /*1be0*/  LOP3.LUT R4, R4, 0x1, R23, 0xf8, !PT ;  /* 0x0000000104047812 */ /* 0x000fc800078ef817 */
[----:B------:R-:W-:-:S05]  /*1bf0*/  LOP3.LUT R4, R4, R5, RZ, 0xc0, !PT ;  /* 0x0000000504047212 */ /* 0x000fca00078ec0ff */
[----:B------:R-:W-:-:S05]  /*1c00*/  IMAD.IADD R4, R23, 0x1, R4 ;  /* 0x0000000117047824 */ /* 0x000fca00078e0204 */
[----:B------:R-:W-:Y:S01]  /*1c10*/  LOP3.LUT R3, R4, R3, RZ, 0xfc, !PT ;  /* 0x0000000304037212 */ /* 0x000fe200078efcff */
[----:B------:R-:W-:Y:S06]  /*1c20*/  BRA `(.L_x_34) ;  /* 0x0000000000107947 */ /* 0x000fec0003800000 */
.L_x_33:
[----:B------:R-:W-:-:S04]  /*1c30*/  LOP3.LUT R3, R3, 0x80000000, RZ, 0xc0, !PT ;  /* 0x8000000003037812 */ /* 0x000fc800078ec0ff */
[----:B------:R-:W-:Y:S01]  /*1c40*/  LOP3.LUT R3, R3, 0x7f800000, RZ, 0xfc, !PT ;  /* 0x7f80000003037812 */ /* 0x000fe200078efcff */
[----:B------:R-:W-:Y:S06]  /*1c50*/  BRA `(.L_x_34) ;  /* 0x0000000000047947 */ /* 0x000fec0003800000 */
.L_x_32:
[----:B------:R-:W-:-:S07]  /*1c60*/  LEA R3, R22, R3, 0x17 ;  /* 0x0000000316037211 */ /* 0x000fce00078eb8ff */
.L_x_34:
[----:B------:R-:W-:Y:S05]  /*1c70*/  BSYNC.RECONVERGENT B4 ;  /* 0x0000000000047941 */ /* 0x000fea0003800200 */
.L_x_31:
[----:B------:R-:W-:Y:S05]  /*1c80*/  BRA `(.L_x_35) ;  /* 0x0000000000207947 */ /* 0x000fea0003800000 */
.L_x_30:
[----:B------:R-:W-:-:S04]  /*1c90*/  LOP3.LUT R3, R4, 0x80000000, R3, 0x48, !PT ;  /* 0x8000000004037812 */ /* 0x000fc800078e4803 */
[----:B------:R-:W-:Y:S01]  /*1ca0*/  LOP3.LUT R3, R3, 0x7f800000, RZ, 0xfc, !PT ;  /* 0x7f80000003037812 */ /* 0x000fe200078efcff */
[----:B------:R-:W-:Y:S06]  /*1cb0*/  BRA `(.L_x_35) ;  /* 0x0000000000147947 */ /* 0x000fec0003800000 */
.L_x_29:
[----:B------:R-:W-:Y:S01]  /*1cc0*/  LOP3.LUT R3, R4, 0x80000000, R3, 0x48, !PT ;  /* 0x8000000004037812 */ /* 0x000fe200078e4803 */
[----:B------:R-:W-:Y:S06]  /*1cd0*/  BRA `(.L_x_35) ;  /* 0x00000000000c7947 */ /* 0x000fec0003800000 */
.L_x_28:
[----:B------:R-:W0:Y:S01]  /*1ce0*/  MUFU.RSQ R3, -QNAN ;  /* 0xffc0000000037908 */ /* 0x000e220000001400 */
[----:B------:R-:W-:Y:S05]  /*1cf0*/  BRA `(.L_x_35) ;  /* 0x0000000000047947 */ /* 0x000fea0003800000 */
.L_x_27:
[----:B------:R-:W-:-:S07]  /*1d00*/  FADD.FTZ R3, R3, R4 ;  /* 0x0000000403037221 */ /* 0x000fce0000010000 */
.L_x_35:
[----:B------:R-:W-:Y:S05]  /*1d10*/  BSYNC.RECONVERGENT B3 ;  /* 0x0000000000037941 */ /* 0x000fea0003800200 */
.L_x_25:
[----:B------:R-:W-:Y:S02]  /*1d20*/  IMAD.MOV.U32 R4, RZ, RZ, R8 ;  /* 0x000000ffff047224 */ /* 0x000fe400078e0008 */
[----:B------:R-:W-:-:S04]  /*1d30*/  IMAD.MOV.U32 R5, RZ, RZ, 0x0 ;  /* 0x00000000ff057424 */ /* 0x000fc800078e00ff */
[----:B0-----:R-:W-:Y:S05]  /*1d40*/  RET.REL.NODEC R4 `(_Z7computefiiffffffffffffffffffffffffff) ;  /* 0xffffffe004ac7950 */ /* 0x001fea0003c3ffff */
.L_x_36:
[----:B------:R-:W-:-:S00]  /*1d50*/  BRA `(.L_x_36) ;  /* 0xfffffffc00fc7947 */ /* 0x000fc0000383ffff */
[----:B------:R-:W-:-:S00]  /*1d60*/  NOP ;  /* 0x0000000000007918 */ /* 0x000fc00000000000 */
        /* <DEDUP_REMOVED lines=9> */
.L_x_37:


//--------------------- .nv.global.init           --------------------------
	.section	.nv.global.init,"aw",@progbits
	.align	4
.nv.global.init:
	.type		__cudart_i2opi_f,@object
	.size		__cudart_i2opi_f,($str - __cudart_i2opi_f)
__cudart_i2opi_f:
        /*0000*/ 	.byte	0x41, 0x90, 0x43, 0x3c, 0x99, 0x95, 0x62, 0xdb, 0xc0, 0xdd, 0x34, 0xf5, 0xd1, 0x57, 0x27, 0xfc
        /*0010*/ 	.byte	0x29, 0x15, 0x44, 0x4e, 0x6e, 0x83, 0xf9, 0xa2
	.type		$str,@object
	.size		$str,(.L_0 - $str)
$str:
        /*0018*/ 	.byte	0x25, 0x2e, 0x31, 0x37, 0x67, 0x0a, 0x00
.L_0:


//--------------------- .nv.shared.reserved.0     --------------------------
	.section	.nv.shared.reserved.0,"aw",@nobits
	.weak		__nv_reservedSMEM_offset_0_alias
	.size		__nv_reservedSMEM_offset_0_alias, 0, 64
	.other		__nv_reservedSMEM_offset_0_alias,@"STO_CUDA_RESERVED_SHARED STV_DEFAULT"
__nv_reservedSMEM_offset_0_alias:
	.zero		0
	.zero		64


//--------------------- .nv.constant0._Z7computefiiffffffffffffffffffffffffff --------------------------
	.section	.nv.constant0._Z7computefiiffffffffffffffffffffffffff,"a",@progbits
	.sectionflags	@""
	.align	4
.nv.constant0._Z7computefiiffffffffffffffffffffffffff:
	.zero		1012


//--------------------- SYMBOLS --------------------------

	.type		.nv.reservedSmem.offset0,@object
	.size		.nv.reservedSmem.offset0,0x4
	.type		vprintf,@function
